def gluon_wgmma(
    a_ptr,
    b_ptr,
    c_ptr,
    M,
    N,
    K,
    stride_am,
    stride_bk,
    stride_cm,
    BLOCK_M: gl.constexpr,
    BLOCK_N: gl.constexpr,
    BLOCK_K: gl.constexpr,
    DTYPE: gl.constexpr,
    A_LAYOUT: gl.constexpr,
    B_LAYOUT: gl.constexpr,
    C_LAYOUT: gl.constexpr,
    B_SHAPE: gl.constexpr,
    TRANS_B: gl.constexpr,
    NUM_BUFFERS: gl.constexpr,
    NUM_WARPS: gl.constexpr,
):
    a_desc = tma.make_tensor_descriptor(
        a_ptr, [M, K], [stride_am, 1], [BLOCK_M, BLOCK_K], A_LAYOUT
    )
    b_desc = tma.make_tensor_descriptor(
        b_ptr,
        [N, K] if TRANS_B else [K, N],
        [stride_bk, 1],
        B_SHAPE,
        B_LAYOUT,
    )
    c_desc = tma.make_tensor_descriptor(
        c_ptr, [M, N], [stride_cm, 1], [BLOCK_M, BLOCK_N], C_LAYOUT
    )

    a_bufs = gl.allocate_shared_memory(
        DTYPE, [NUM_BUFFERS, BLOCK_M, BLOCK_K], A_LAYOUT
    )
    b_bufs = gl.allocate_shared_memory(DTYPE, [NUM_BUFFERS] + B_SHAPE, B_LAYOUT)

    pid_m = gl.program_id(0)
    pid_n = gl.program_id(1)
    off_m = pid_m * BLOCK_M
    off_n = pid_n * BLOCK_N

    mma_layout: gl.constexpr = pick_wgmma_layout(DTYPE, BLOCK_M, BLOCK_N, NUM_WARPS)
    acc = warpgroup_mma_init(
        gl.zeros((BLOCK_M, BLOCK_N), dtype=gl.float32, layout=mma_layout)
    )

    bars = gl.allocate_shared_memory(
        gl.int64, [NUM_BUFFERS, 1], mbarrier.MBarrierLayout()
    )
    for i in gl.static_range(NUM_BUFFERS):
        mbarrier.init(bars.index(i), count=1)
    idx = 0
    phase = 0

    for k in range(0, K, BLOCK_K):
        a = a_bufs.index(idx)
        b = b_bufs.index(idx)
        bar = bars.index(idx)
        mbarrier.expect(bar, a_desc.block_type.nbytes + b_desc.block_type.nbytes)
        tma.async_copy_global_to_shared(a_desc, [off_m, k], bar, a)
        tma.async_copy_global_to_shared(
            b_desc, [off_n, k] if TRANS_B else [k, off_n], bar, b
        )
        mbarrier.wait(bar, phase=phase)

        if TRANS_B:
            b = b.permute((1, 0))
        acc = warpgroup_mma_wait(num_outstanding=0, deps=(acc,))
        acc = warpgroup_mma(a, b, acc, is_async=True)

        idx += 1
        if idx == NUM_BUFFERS:
            idx = 0
            phase ^= 1

    acc = warpgroup_mma_wait(num_outstanding=0, deps=(acc,))
    for i in gl.static_range(NUM_BUFFERS):
        mbarrier.invalidate(bars.index(i))

    c_smem = gl.allocate_shared_memory(DTYPE, [BLOCK_M, BLOCK_N], C_LAYOUT)
    c_smem.store(acc.to(DTYPE))
    fence_async_shared()
    tma.async_copy_shared_to_global(c_desc, [off_m, off_n], c_smem)
    tma.store_wait(pendings=0)

# config = {"BLOCK_K": 128, "BLOCK_M": 128, "BLOCK_N": 128, "arch": "sm_90", "dtype": "bf16", "num_buffers": 4, "num_warps": 8, "trans_b": 1}
# arch = sm_90


// ===== COMPILED SASS (sm_90a) =====

	.target	sm_90a

	.elftype	@"ET_EXEC"


//--------------------- .note.nv.tkinfo           --------------------------
	.section	.note.nv.tkinfo,"",@"SHT_NOTE"
	.sectionflags	@"SHF_NOTE_NV_TKINFO"
	.tkinfo
        /*0018*/ 	.word	0x00000002
        /*0030*/ 	.string	""
        /*0030*/ 	.string	"ptxas"
        /*0030*/ 	.string	"Cuda compilation tools, release 13.0, V13.0.88"
        /*0030*/ 	.string	"Build cuda_13.0.r13.0/compiler.36424714_0"
        /*0030*/ 	.string	"-v  -suppress-debug-info  -lineinfo  -arch sm_90a "



//--------------------- .note.nv.cuinfo           --------------------------
	.section	.note.nv.cuinfo,"",@"SHT_NOTE"
	.sectionflags	@"SHF_NOTE_NV_CUINFO"
        /*0018*/ 	.short	0x0002
        /*001a*/ 	.short	0x005a
        /*001c*/ 	.short	0x0082
	.zero		2


//--------------------- .nv.info                  --------------------------
	.section	.nv.info,"",@"SHT_CUDA_INFO"
	.align	4


	//----- nvinfo : EIATTR_REGCOUNT
	.align		4
        /*0000*/ 	.byte	0x04, 0x2f
        /*0002*/ 	.short	(.L_1 - .L_0)
	.align		4
.L_0:
        /*0004*/ 	.word	index@(gluon_wgmma)
        /*0008*/ 	.word	0x0000005a


	//----- nvinfo : EIATTR_FRAME_SIZE
	.align		4
.L_1:
        /*000c*/ 	.byte	0x04, 0x11
        /*000e*/ 	.short	(.L_3 - .L_2)
	.align		4
.L_2:
        /*0010*/ 	.word	index@(gluon_wgmma)
        /*0014*/ 	.word	0x00000000


	//----- nvinfo : EIATTR_MIN_STACK_SIZE
	.align		4
.L_3:
        /*0018*/ 	.byte	0x04, 0x12
        /*001a*/ 	.short	(.L_5 - .L_4)
	.align		4
.L_4:
        /*001c*/ 	.word	index@(gluon_wgmma)
        /*0020*/ 	.word	0x00000000
.L_5:


//--------------------- .nv.compat                --------------------------
	.section	.nv.compat,"",@"SHT_CUDA_COMPAT_INFO"
	.align	4
        /*0000*/ 	.byte	0x02, 0x09, 0x01, 0x00, 0x02, 0x02, 0x04, 0x00, 0x02, 0x05, 0x05, 0x00, 0x03, 0x07, 0x01, 0x01
        /*0010*/ 	.byte	0x02, 0x03, 0x03, 0x00, 0x02, 0x06, 0x01, 0x00, 0x04, 0x0b, 0x08, 0x00, 0x00, 0x00, 0x00, 0x00
        /*0020*/ 	.byte	0x00, 0x00, 0x00, 0x00


//--------------------- .nv.info.gluon_wgmma      --------------------------
	.section	.nv.info.gluon_wgmma,"",@"SHT_CUDA_INFO"
	.sectionflags	@""
	.align	4


	//----- nvinfo : EIATTR_CUDA_API_VERSION
	.align		4
        /*0000*/ 	.byte	0x04, 0x37
        /*0002*/ 	.short	(.L_7 - .L_6)
.L_6:
        /*0004*/ 	.word	0x00000082


	//----- nvinfo : EIATTR_KPARAM_INFO
	.align		4
.L_7:
        /*0008*/ 	.byte	0x04, 0x17
        /*000a*/ 	.short	(.L_9 - .L_8)
.L_8:
        /*000c*/ 	.word	0x00000000
        /*0010*/ 	.short	0x000a
        /*0012*/ 	.short	0x0048
        /*0014*/ 	.byte	0x00, 0xf4, 0x21, 0x00


	//----- nvinfo : EIATTR_KPARAM_INFO
	.align		4
.L_9:
        /*0018*/ 	.byte	0x04, 0x17
        /*001a*/ 	.short	(.L_11 - .L_10)
.L_10:
        /*001c*/ 	.word	0x00000000
        /*0020*/ 	.short	0x0009
        /*0022*/ 	.short	0x0040
        /*0024*/ 	.byte	0x00, 0xf4, 0x21, 0x00


	//----- nvinfo : EIATTR_KPARAM_INFO
	.align		4
.L_11:
        /*0028*/ 	.byte	0x04, 0x17
        /*002a*/ 	.short	(.L_13 - .L_12)
.L_12:
        /*002c*/ 	.word	0x00000000
        /*0030*/ 	.short	0x0008
        /*0032*/ 	.short	0x0038
        /*0034*/ 	.byte	0x00, 0xf0, 0x21, 0x00


	//----- nvinfo : EIATTR_KPARAM_INFO
	.align		4
.L_13:
        /*0038*/ 	.byte	0x04, 0x17
        /*003a*/ 	.short	(.L_15 - .L_14)
.L_14:
        /*003c*/ 	.word	0x00000000
        /*0040*/ 	.short	0x0007
        /*0042*/ 	.short	0x0030
        /*0044*/ 	.byte	0x00, 0xf0, 0x21, 0x00


	//----- nvinfo : EIATTR_KPARAM_INFO
	.align		4
.L_15:
        /*0048*/ 	.byte	0x04, 0x17
        /*004a*/ 	.short	(.L_17 - .L_16)
.L_16:
        /*004c*/ 	.word	0x00000000
        /*0050*/ 	.short	0x0006
        /*0052*/ 	.short	0x0028
        /*0054*/ 	.byte	0x00, 0xf0, 0x21, 0x00


	//----- nvinfo : EIATTR_KPARAM_INFO
	.align		4
.L_17:
        /*0058*/ 	.byte	0x04, 0x17
        /*005a*/ 	.short	(.L_19 - .L_18)
.L_18:
        /*005c*/ 	.word	0x00000000
        /*0060*/ 	.short	0x0005
        /*0062*/ 	.short	0x0020
        /*0064*/ 	.byte	0x00, 0xf0, 0x11, 0x00


	//----- nvinfo : EIATTR_KPARAM_INFO
	.align		4
.L_19:
        /*0068*/ 	.byte	0x04, 0x17
        /*006a*/ 	.short	(.L_21 - .L_20)
.L_20:
        /*006c*/ 	.word	0x00000000
        /*0070*/ 	.short	0x0004
        /*0072*/ 	.short	0x001c
        /*0074*/ 	.byte	0x00, 0xf0, 0x11, 0x00


	//----- nvinfo : EIATTR_KPARAM_INFO
	.align		4
.L_21:
        /*0078*/ 	.byte	0x04, 0x17
        /*007a*/ 	.short	(.L_23 - .L_22)
.L_22:
        /*007c*/ 	.word	0x00000000
        /*0080*/ 	.short	0x0003
        /*0082*/ 	.short	0x0018
        /*0084*/ 	.byte	0x00, 0xf0, 0x11, 0x00


	//----- nvinfo : EIATTR_KPARAM_INFO
	.align		4
.L_23:
        /*0088*/ 	.byte	0x04, 0x17
        /*008a*/ 	.short	(.L_25 - .L_24)
.L_24:
        /*008c*/ 	.word	0x00000000
        /*0090*/ 	.short	0x0002
        /*0092*/ 	.short	0x0010
        /*0094*/ 	.byte	0x00, 0xf4, 0x21, 0x00


	//----- nvinfo : EIATTR_KPARAM_INFO
	.align		4
.L_25:
        /*0098*/ 	.byte	0x04, 0x17
        /*009a*/ 	.short	(.L_27 - .L_26)
.L_26:
        /*009c*/ 	.word	0x00000000
        /*00a0*/ 	.short	0x0001
        /*00a2*/ 	.short	0x0008
        /*00a4*/ 	.byte	0x00, 0xf4, 0x21, 0x00


	//----- nvinfo : EIATTR_KPARAM_INFO
	.align		4
.L_27:
        /*00a8*/ 	.byte	0x04, 0x17
        /*00aa*/ 	.short	(.L_29 - .L_28)
.L_28:
        /*00ac*/ 	.word	0x00000000
        /*00b0*/ 	.short	0x0000
        /*00b2*/ 	.short	0x0000
        /*00b4*/ 	.byte	0x00, 0xf4, 0x21, 0x00


	//----- nvinfo : EIATTR_SPARSE_MMA_MASK
	.align		4
.L_29:
        /*00b8*/ 	.byte	0x03, 0x50
        /*00ba*/ 	.short	0x0000


	//----- nvinfo : EIATTR_MAXREG_COUNT
	.align		4
        /*00bc*/ 	.byte	0x03, 0x1b
        /*00be*/ 	.short	0x00ff


	//----- nvinfo : EIATTR_NUM_BARRIERS
	.align		4
        /*00c0*/ 	.byte	0x02, 0x4c
        /*00c2*/ 	.byte	0x01
	.zero		1


	//----- nvinfo : EIATTR_MERCURY_ISA_VERSION
	.align		4
        /*00c4*/ 	.byte	0x03, 0x5f
        /*00c6*/ 	.short	0x0101


	//----- nvinfo : EIATTR_INT_WARP_WIDE_INSTR_OFFSETS
	.align		4
        /*00c8*/ 	.byte	0x04, 0x31
        /*00ca*/ 	.short	(.L_31 - .L_30)


	//   ....[0]....
.L_30:
        /*00cc*/ 	.word	0x00001320


	//   ....[1]....
        /*00d0*/ 	.word	0x00001340


	//   ....[2]....
        /*00d4*/ 	.word	0x00001350


	//   ....[3]....
        /*00d8*/ 	.word	0x00001360


	//   ....[4]....
        /*00dc*/ 	.word	0x00001470


	//   ....[5]....
        /*00e0*/ 	.word	0x00001980


	//   ....[6]....
        /*00e4*/ 	.word	0x00001990


	//   ....[7]....
        /*00e8*/ 	.word	0x00001a10


	//   ....[8]....
        /*00ec*/ 	.word	0x00001a20


	//   ....[9]....
        /*00f0*/ 	.word	0x000021c0


	//   ....[10]....
        /*00f4*/ 	.word	0x000021d0


	//----- nvinfo : EIATTR_COOP_GROUP_MASK_REGIDS
	.align		4
.L_31:
        /*00f8*/ 	.byte	0x04, 0x29
        /*00fa*/ 	.short	(.L_33 - .L_32)


	//   ....[0]....
.L_32:
        /*00fc*/ 	.word	0xffffffff


	//   ....[1]....
        /*0100*/ 	.word	0xffffffff


	//   ....[2]....
        /*0104*/ 	.word	0xffffffff


	//----- nvinfo : EIATTR_COOP_GROUP_INSTR_OFFSETS
	.align		4
.L_33:
        /*0108*/ 	.byte	0x04, 0x28
        /*010a*/ 	.short	(.L_35 - .L_34)


	//   ....[0]....
.L_34:
        /*010c*/ 	.word	0x00000150


	//   ....[1]....
        /*0110*/ 	.word	0x00000700


	//   ....[2]....
        /*0114*/ 	.word	0x00000cf0


	//----- nvinfo : EIATTR_MBARRIER_INSTR_OFFSETS
	.align		4
.L_35:
        /*0118*/ 	.byte	0x04, 0x39
        /*011a*/ 	.short	(.L_37 - .L_36)


	//   ....[0]....
.L_36:
        /*011c*/ 	.word	0x000014d0
        /*0120*/ 	.word	0x000000ff
        /*0124*/ 	.word	0x00040000
        /*0128*/ 	.short	0x0100
        /*012a*/ 	.byte	0x0c
	.zero		1


	//   ....[1]....
        /*012c*/ 	.word	0x00001650
        /*0130*/ 	.word	0x000000ff
        /*0134*/ 	.word	0x00040008
        /*0138*/ 	.short	0x0100
        /*013a*/ 	.byte	0x0c
	.zero		1


	//   ....[2]....
        /*013c*/ 	.word	0x00001670
        /*0140*/ 	.word	0x000000ff
        /*0144*/ 	.word	0x00040010
        /*0148*/ 	.short	0x0100
        /*014a*/ 	.byte	0x0c
	.zero		1


	//   ....[3]....
        /*014c*/ 	.word	0x00001690
        /*0150*/ 	.word	0x000000ff
        /*0154*/ 	.word	0x00040018
        /*0158*/ 	.short	0x0100
        /*015a*/ 	.byte	0x0c
	.zero		1


	//   ....[4]....
        /*015c*/ 	.word	0x00001ae0
        /*0160*/ 	.word	0x000000ff
        /*0164*/ 	.word	0x00040000
        /*0168*/ 	.short	0x010a
        /*016a*/ 	.byte	0x07
	.zero		1


	//   ....[5]....
        /*016c*/ 	.word	0x00001f50
        /*0170*/ 	.word	0x000000ff
        /*0174*/ 	.word	0x00040000
        /*0178*/ 	.short	0x0108
        /*017a*/ 	.byte	0x0c
	.zero		1


	//   ....[6]....
        /*017c*/ 	.word	0x00002070
        /*0180*/ 	.word	0x000000ff
        /*0184*/ 	.word	0x00040008
        /*0188*/ 	.short	0x0108
        /*018a*/ 	.byte	0x0c
	.zero		1


	//   ....[7]....
        /*018c*/ 	.word	0x00002150
        /*0190*/ 	.word	0x000000ff
        /*0194*/ 	.word	0x00040010
        /*0198*/ 	.short	0x0108
        /*019a*/ 	.byte	0x0c
	.zero		1


	//   ....[8]....
        /*019c*/ 	.word	0x000021e0
        /*01a0*/ 	.word	0x000000ff
        /*01a4*/ 	.word	0x00040018
        /*01a8*/ 	.short	0x0108
        /*01aa*/ 	.byte	0x0c
	.zero		1


	//   ....[9]....
        /*01ac*/ 	.word	0x00002310
        /*01b0*/ 	.word	0x000000ff
        /*01b4*/ 	.word	0x00040000
        /*01b8*/ 	.short	0x010a
        /*01ba*/ 	.byte	0x07
	.zero		1


	//----- nvinfo : EIATTR_NUM_MBARRIERS
	.align		4
.L_37:
        /*01bc*/ 	.byte	0x03, 0x38
        /*01be*/ 	.short	0x0004


	//----- nvinfo : EIATTR_EXIT_INSTR_OFFSETS
	.align		4
        /*01c0*/ 	.byte	0x04, 0x1c
        /*01c2*/ 	.short	(.L_39 - .L_38)


	//   ....[0]....
.L_38:
        /*01c4*/ 	.word	0x00002300


	//----- nvinfo : EIATTR_REQNTID
	.align		4
.L_39:
        /*01c8*/ 	.byte	0x04, 0x10
        /*01ca*/ 	.short	(.L_41 - .L_40)
.L_40:
        /*01cc*/ 	.word	0x00000100
        /*01d0*/ 	.word	0x00000001
        /*01d4*/ 	.word	0x00000001


	//----- nvinfo : EIATTR_CRS_STACK_SIZE
	.align		4
.L_41:
        /*01d8*/ 	.byte	0x04, 0x1e
        /*01da*/ 	.short	(.L_43 - .L_42)
.L_42:
        /*01dc*/ 	.word	0x00000000


	//----- nvinfo : EIATTR_CBANK_PARAM_SIZE
	.align		4
.L_43:
        /*01e0*/ 	.byte	0x03, 0x19
        /*01e2*/ 	.short	0x0050


	//----- nvinfo : EIATTR_PARAM_CBANK
	.align		4
        /*01e4*/ 	.byte	0x04, 0x0a
        /*01e6*/ 	.short	(.L_45 - .L_44)
	.align		4
.L_44:
        /*01e8*/ 	.word	index@(.nv.constant0.gluon_wgmma)
        /*01ec*/ 	.short	0x0210
        /*01ee*/ 	.short	0x0050


	//----- nvinfo : EIATTR_SW_WAR
	.align		4
.L_45:
        /*01f0*/ 	.byte	0x04, 0x36
        /*01f2*/ 	.short	(.L_47 - .L_46)
.L_46:
        /*01f4*/ 	.word	0x00000008
.L_47:


//--------------------- .nv.callgraph             --------------------------
	.section	.nv.callgraph,"",@"SHT_CUDA_CALLGRAPH"
	.align	4
	.sectionentsize	8
	.align		4
        /*0000*/ 	.word	0x00000000
	.align		4
        /*0004*/ 	.word	0xffffffff
	.align		4
        /*0008*/ 	.word	0x00000000
	.align		4
        /*000c*/ 	.word	0xfffffffe
	.align		4
        /*0010*/ 	.word	0x00000000
	.align		4
        /*0014*/ 	.word	0xfffffffd
	.align		4
        /*0018*/ 	.word	0x00000000
	.align		4
        /*001c*/ 	.word	0xfffffffc


//--------------------- .text.gluon_wgmma         --------------------------
	.section	.text.gluon_wgmma,"ax",@progbits
	.align	128
        .global         gluon_wgmma
        .type           gluon_wgmma,@function
        .size           gluon_wgmma,(.L_x_52 - gluon_wgmma)
        .other          gluon_wgmma,@"STO_CUDA_ENTRY STV_DEFAULT"
gluon_wgmma:
.text.gluon_wgmma:
[----:B------:R-:W-:Y:S01]  /*0000*/  LDC R1, c[0x0][0x28] ;  /* 0x00000a00ff017b82 */ /* 0x000fe20000000800 */
[----:B------:R-:W1:Y:S07]  /*0010*/  S2R R0, SR_TID.X ;  /* 0x0000000000007919 */ /* 0x000e6e0000002100 */
[----:B------:R-:W2:Y:S01]  /*0020*/  S2UR UR4, SR_CgaCtaId ;  /* 0x00000000000479c3 */ /* 0x000ea20000008800 */
[----:B------:R-:W-:Y:S01]  /*0030*/  UMOV UR12, 0x400 ;  /* 0x00000400000c7882 */ /* 0x000fe20000000000 */
[----:B------:R-:W-:Y:S01]  /*0040*/  ULDC UR6, c[0x0][0xc] ;  /* 0x0000030000067ab9 */ /* 0x000fe20000000800 */
[----:B------:R-:W-:Y:S01]  /*0050*/  ULDC.64 UR18, c[0x0][0x250] ;  /* 0x0000940000127ab9 */ /* 0x000fe20000000a00 */
[----:B------:R-:W-:Y:S04]  /*0060*/  BSSY B0, `(.L_x_0) ;  /* 0x000001f000007945 */ /* 0x000fe80003800000 */
[----:B------:R-:W3:Y:S08]  /*0070*/  LDC R4, c[0x0][0x228] ;  /* 0x00008a00ff047b82 */ /* 0x000ef00000000800 */
[----:B------:R-:W4:Y:S08]  /*0080*/  LDC R13, c[0x0][0x230] ;  /* 0x00008c00ff0d7b82 */ /* 0x000f300000000800 */
[----:B------:R-:W-:Y:S01]  /*0090*/  S2UR UR32, SR_CTAID.Y ;  /* 0x00000000002079c3 */ /* 0x000fe20000002600 */
[----:B--2---:R-:W-:-:S03]  /*00a0*/  ULEA UR12, UR4, UR12, 0x18 ;  /* 0x0000000c040c7291 */ /* 0x004fc6000f8ec03f */
[----:B------:R-:W-:Y:S01]  /*00b0*/  ULDC UR4, c[0x0][0x10] ;  /* 0x0000040000047ab9 */ /* 0x000fe20000000800 */
[----:B-1----:R-:W-:-:S03]  /*00c0*/  LOP3.LUT R6, R0, 0xff, RZ, 0xc0, !PT ;  /* 0x000000ff00067812 */ /* 0x002fc600078ec0ff */
[----:B------:R-:W1:Y:S01]  /*00d0*/  S2UR UR5, SR_CTAID.Z ;  /* 0x00000000000579c3 */ /* 0x000e620000002700 */
[----:B---3--:R-:W-:Y:S01]  /*00e0*/  VIADD R4, R4, 0xffffffff ;  /* 0xffffffff04047836 */ /* 0x008fe20000000000 */
[C---:B------:R-:W-:Y:S02]  /*00f0*/  ISETP.GE.U32.AND P0, PT, R6.reuse, 0x20, PT ;  /* 0x000000200600780c */ /* 0x040fe40003f06070 */
[C---:B------:R-:W-:Y:S02]  /*0100*/  ISETP.NE.U32.AND P2, PT, R6.reuse, RZ, PT ;  /* 0x000000ff0600720c */ /* 0x040fe40003f45070 */
[----:B------:R-:W-:Y:S02]  /*0110*/  LEA R12, R6, UR12, 0x2 ;  /* 0x0000000c060c7c11 */ /* 0x000fe4000f8e10ff */
[----:B------:R-:W2:Y:S01]  /*0120*/  S2UR UR33, SR_CTAID.X ;  /* 0x00000000002179c3 */ /* 0x000ea20000002500 */
[----:B----4-:R-:W-:-:S06]  /*0130*/  VIADD R9, R13, 0xffffffff ;  /* 0xffffffff0d097836 */ /* 0x010fcc0000000000 */
[----:B------:R3:W-:Y:S01]  /*0140*/  @!P0 STS [R12], RZ ;  /* 0x000000ff0c008388 */ /* 0x0007e20000000800 */
[----:B------:R-:W-:-:S03]  /*0150*/  NOP ;  /* 0x0000000000007918 */ /* 0x000fc60000000000 */
[----:B------:R3:W-:Y:S01]  /*0160*/  @!P2 STS [UR12+0x24], R4 ;  /* 0x00002404ff00a988 */ /* 0x0007e2000800080c */
[----:B-1----:R-:W-:-:S03]  /*0170*/  UIMAD UR4, UR5, UR4, UR32 ;  /* 0x00000004050472a4 */ /* 0x002fc6000f8e0220 */
[----:B------:R3:W-:Y:S01]  /*0180*/  @!P2 STS [UR12+0x20], R9 ;  /* 0x00002009ff00a988 */ /* 0x0007e2000800080c */
[----:B--2---:R-:W-:-:S04]  /*0190*/  UIMAD UR4, UR4, UR6, UR33 ;  /* 0x00000006040472a4 */ /* 0x004fc8000f8e0221 */
[----:B------:R-:W-:-:S03]  /*01a0*/  UIMAD UR5, UR4, 0x180, URZ ;  /* 0x00000180040578a4 */ /* 0x000fc6000f8e023f */
[----:B------:R-:W-:Y:S01]  /*01b0*/  UMOV UR4, URZ ;  /* 0x0000003f00047c82 */ /* 0x000fe20008000000 */
[----:B------:R-:W-:-:S04]  /*01c0*/  UIADD3 UR14, UP0, UR5, UR18, URZ ;  /* 0x00000012050e7290 */ /* 0x000fc8000ff1e03f */
[----:B------:R-:W-:Y:S01]  /*01d0*/  ULEA.HI.X.SX32 UR15, UR5, UR19, 0x1, UP0 ;  /* 0x00000013050f7291 */ /* 0x000fe200080f0e3f */
[----:B---3--:R-:W-:Y:S11]  /*01e0*/  @P2 BRA `(.L_x_1) ;  /* 0x0000000000182947 */ /* 0x008ff60003800000 */
[----:B------:R-:W1:Y:S01]  /*01f0*/  LDS R2, [UR12+0x8] ;  /* 0x0000080cff027984 */ /* 0x000e620008000800 */
[----:B------:R-:W2:Y:S01]  /*0200*/  LDC.64 R10, c[0x0][0x210] ;  /* 0x00008400ff0a7b82 */ /* 0x000ea20000000a00 */
[----:B------:R-:W-:Y:S02]  /*0210*/  IMAD.MOV.U32 R3, RZ, RZ, 0x70 ;  /* 0x00000070ff037424 */ /* 0x000fe400078e00ff */
[----:B--2---:R2:W-:Y:S03]  /*0220*/  STS.64 [UR12], R10 ;  /* 0x0000000aff007988 */ /* 0x0045e60008000a0c */
[----:B-1----:R-:W-:-:S05]  /*0230*/  LOP3.LUT R2, R2, 0x10, R3, 0xd8, !PT ;  /* 0x0000001002027812 */ /* 0x002fca00078ed803 */
[----:B------:R2:W-:Y:S02]  /*0240*/  STS [UR12+0x8], R2 ;  /* 0x00000802ff007988 */ /* 0x0005e4000800080c */
.L_x_1:
[----:B------:R-:W-:Y:S05]  /*0250*/  BSYNC B0 ;  /* 0x0000000000007941 */ /* 0x000fea0003800000 */
.L_x_0:
[----:B------:R-:W-:Y:S04]  /*0260*/  BSSY B0, `(.L_x_2) ;  /* 0x000000a000007945 */ /* 0x000fe80003800000 */
[----:B------:R-:W-:Y:S05]  /*0270*/  @P2 BRA `(.L_x_3) ;  /* 0x0000000000202947 */ /* 0x000fea0003800000 */
[----:B--2---:R-:W1:Y:S01]  /*0280*/  LDS R2, [UR12+0x34] ;  /* 0x0000340cff027984 */ /* 0x004e620008000800 */
[----:B------:R-:W-:Y:S02]  /*0290*/  IMAD.MOV.U32 R3, RZ, RZ, 0x3f000000 ;  /* 0x3f000000ff037424 */ /* 0x000fe400078e00ff */
[----:B------:R-:W-:Y:S01]  /*02a0*/  @!P2 IMAD.MOV.U32 R5, RZ, RZ, 0x7f ;  /* 0x0000007fff05a424 */ /* 0x000fe200078e00ff */
[----:B------:R-:W2:Y:S02]  /*02b0*/  @!P2 LDS R8, [UR12+0x38] ;  /* 0x0000380cff08a984 */ /* 0x000ea40008000800 */
[----:B-1----:R-:W-:Y:S02]  /*02c0*/  LOP3.LUT R2, R2, 0xff000000, R3, 0xb8, !PT ;  /* 0xff00000002027812 */ /* 0x002fe400078eb803 */
[----:B--2---:R-:W-:-:S03]  /*02d0*/  @!P2 LOP3.LUT R3, R8, 0xff, R5, 0xb8, !PT ;  /* 0x000000ff0803a812 */ /* 0x004fc600078eb805 */
[----:B------:R1:W-:Y:S04]  /*02e0*/  STS [UR12+0x34], R2 ;  /* 0x00003402ff007988 */ /* 0x0003e8000800080c */
[----:B------:R1:W-:Y:S02]  /*02f0*/  @!P2 STS [UR12+0x38], R3 ;  /* 0x00003803ff00a988 */ /* 0x0003e4000800080c */
.L_x_3:
[----:B------:R-:W-:Y:S05]  /*0300*/  BSYNC B0 ;  /* 0x0000000000007941 */ /* 0x000fea0003800000 */
.L_x_2:
[----:B------:R-:W-:Y:S04]  /*0310*/  BSSY B0, `(.L_x_4) ;  /* 0x000000e000007945 */ /* 0x000fe80003800000 */
[----:B------:R-:W-:Y:S05]  /*0320*/  @P2 BRA `(.L_x_5) ;  /* 0x0000000000302947 */ /* 0x000fea0003800000 */
[----:B-1----:R-:W1:Y:S01]  /*0330*/  LDS R3, [UR12+0x34] ;  /* 0x0000340cff037984 */ /* 0x002e620008000800 */
[----:B--2---:R-:W2:Y:S03]  /*0340*/  LDC.64 R10, c[0x0][0x238] ;  /* 0x00008e00ff0a7b82 */ /* 0x004ea60000000a00 */
[----:B------:R-:W3:Y:S01]  /*0350*/  LDS R2, [UR12+0x1c] ;  /* 0x00001c0cff027984 */ /* 0x000ee20008000800 */
[C---:B--2---:R-:W-:Y:S01]  /*0360*/  SHF.L.U64.HI R8, R10.reuse, 0x1, R11 ;  /* 0x000000010a087819 */ /* 0x044fe2000001020b */
[----:B------:R-:W-:-:S03]  /*0370*/  IMAD.SHL.U32 R5, R10, 0x2, RZ ;  /* 0x000000020a057824 */ /* 0x000fc600078e00ff */
[--C-:B------:R-:W-:Y:S02]  /*0380*/  SHF.R.U32.HI R7, RZ, 0x4, R8.reuse ;  /* 0x00000004ff077819 */ /* 0x100fe40000011608 */
[----:B------:R-:W-:-:S05]  /*0390*/  SHF.R.U64 R5, R5, 0x4, R8 ;  /* 0x0000000405057819 */ /* 0x000fca0000001208 */
[----:B------:R4:W-:Y:S01]  /*03a0*/  STS [UR12+0xc], R5 ;  /* 0x00000c05ff007988 */ /* 0x0009e2000800080c */
[----:B-1----:R-:W-:Y:S02]  /*03b0*/  LOP3.LUT R3, R3, 0x7, RZ, 0xb8, !PT ;  /* 0x0000000703037812 */ /* 0x002fe400078eb8ff */
[----:B---3--:R-:W-:-:S03]  /*03c0*/  LOP3.LUT R2, R2, 0xf, R7, 0xb8, !PT ;  /* 0x0000000f02027812 */ /* 0x008fc600078eb807 */
[----:B------:R4:W-:Y:S04]  /*03d0*/  STS [UR12+0x34], R3 ;  /* 0x00003403ff007988 */ /* 0x0009e8000800080c */
[----:B------:R4:W-:Y:S02]  /*03e0*/  STS [UR12+0x1c], R2 ;  /* 0x00001c02ff007988 */ /* 0x0009e4000800080c */
.L_x_5:
[----:B------:R-:W-:Y:S05]  /*03f0*/  BSYNC B0 ;  /* 0x0000000000007941 */ /* 0x000fea0003800000 */
.L_x_4:
[----:B------:R-:W-:Y:S04]  /*0400*/  BSSY B1, `(.L_x_6) ;  /* 0x000001a000017945 */ /* 0x000fe80003800000 */
[----:B------:R-:W-:Y:S04]  /*0410*/  BSSY B0, `(.L_x_7) ;  /* 0x0000015000007945 */ /* 0x000fe80003800000 */
[----:B------:R-:W-:Y:S05]  /*0420*/  @P2 BRA `(.L_x_8) ;  /* 0x0000000000202947 */ /* 0x000fea0003800000 */
[----:B-12-4-:R-:W1:Y:S02]  /*0430*/  LDS R2, [UR12+0x34] ;  /* 0x0000340cff027984 */ /* 0x016e640008000800 */
[----:B-1----:R-:W-:-:S05]  /*0440*/  LOP3.LUT R2, R2, 0x38, RZ, 0xb8, !PT ;  /* 0x0000003802027812 */ /* 0x002fca00078eb8ff */
[----:B------:R1:W-:Y:S01]  /*0450*/  STS [UR12+0x34], R2 ;  /* 0x00003402ff007988 */ /* 0x0003e2000800080c */
[----:B------:R-:W-:Y:S05]  /*0460*/  @P2 BRA `(.L_x_9) ;  /* 0x0000000000202947 */ /* 0x000fea0003800000 */
[----:B-1----:R-:W1:Y:S01]  /*0470*/  LDS R2, [UR12+0x8] ;  /* 0x0000080cff027984 */ /* 0x002e620008000800 */
[----:B------:R-:W-:-:S05]  /*0480*/  IMAD.MOV.U32 R3, RZ, RZ, 0x780 ;  /* 0x00000780ff037424 */ /* 0x000fca00078e00ff */
[----:B-1----:R-:W-:-:S05]  /*0490*/  LOP3.LUT R2, R2, 0x500, R3, 0xd8, !PT ;  /* 0x0000050002027812 */ /* 0x002fca00078ed803 */
[----:B------:R3:W-:Y:S02]  /*04a0*/  STS [UR12+0x8], R2 ;  /* 0x00000802ff007988 */ /* 0x0007e4000800080c */
.L_x_8:
[----:B------:R-:W-:Y:S05]  /*04b0*/  @P2 BRA `(.L_x_10) ;  /* 0x0000000000282947 */ /* 0x000fea0003800000 */
[----:B-1234-:R-:W1:Y:S02]  /*04c0*/  LDS R2, [UR12+0x8] ;  /* 0x0000080cff027984 */ /* 0x01ee640008000800 */
[----:B-1----:R-:W-:-:S05]  /*04d0*/  LOP3.LUT R2, R2, 0x1800, RZ, 0xb8, !PT ;  /* 0x0000180002027812 */ /* 0x002fca00078eb8ff */
[----:B------:R2:W-:Y:S02]  /*04e0*/  STS [UR12+0x8], R2 ;  /* 0x00000802ff007988 */ /* 0x0005e4000800080c */
.L_x_9:
[----:B------:R-:W-:Y:S05]  /*04f0*/  @P2 BREAK B0 ;  /* 0x0000000000002942 */ /* 0x000fea0003800000 */
[----:B------:R-:W-:Y:S05]  /*0500*/  @P2 BRA `(.L_x_11) ;  /* 0x0000000000242947 */ /* 0x000fea0003800000 */
[----:B------:R-:W3:Y:S01]  /*0510*/  LDS R3, [UR12+0x8] ;  /* 0x0000080cff037984 */ /* 0x000ee20008000800 */
[----:B-12---:R-:W-:-:S05]  /*0520*/  IMAD.MOV.U32 R2, RZ, RZ, 0x6000 ;  /* 0x00006000ff027424 */ /* 0x006fca00078e00ff */
[----:B---3--:R-:W-:-:S04]  /*0530*/  LOP3.LUT R2, R3, 0x6000, R2, 0xd8, !PT ;  /* 0x0000600003027812 */ /* 0x008fc800078ed802 */
[----:B------:R-:W-:-:S05]  /*0540*/  LOP3.LUT R2, R2, 0x400000, RZ, 0xb8, !PT ;  /* 0x0040000002027812 */ /* 0x000fca00078eb8ff */
[----:B------:R5:W-:Y:S02]  /*0550*/  STS [UR12+0x8], R2 ;  /* 0x00000802ff007988 */ /* 0x000be4000800080c */
.L_x_10:
[----:B------:R-:W-:Y:S05]  /*0560*/  BSYNC B0 ;  /* 0x0000000000007941 */ /* 0x000fea0003800000 */
.L_x_7:
[----:B-12345:R-:W1:Y:S02]  /*0570*/  @!P2 LDS R2, [UR12+0x8] ;  /* 0x0000080cff02a984 */ /* 0x03ee640008000800 */
[----:B-1----:R-:W-:-:S05]  /*0580*/  @!P2 LOP3.LUT R2, R2, 0x8000, RZ, 0xb8, !PT ;  /* 0x000080000202a812 */ /* 0x002fca00078eb8ff */
[----:B------:R3:W-:Y:S02]  /*0590*/  @!P2 STS [UR12+0x8], R2 ;  /* 0x00000802ff00a988 */ /* 0x0007e4000800080c */
.L_x_11:
[----:B------:R-:W-:Y:S05]  /*05a0*/  BSYNC B1 ;  /* 0x0000000000017941 */ /* 0x000fea0003800000 */
.L_x_6:
[----:B------:R-:W-:Y:S05]  /*05b0*/  WARPSYNC.ALL ;  /* 0x0000000000007948 */ /* 0x000fea0003800000 */
[----:B------:R-:W-:Y:S05]  /*05c0*/  @P0 BRA `(.L_x_12) ;  /* 0x0000000000280947 */ /* 0x000fea0003800000 */
[----:B-123--:R-:W1:Y:S01]  /*05d0*/  S2R R2, SR_LANEID ;  /* 0x0000000000027919 */ /* 0x00ee620000000000 */
[----:B------:R-:W-:Y:S05]  /*05e0*/  WARPSYNC.ALL ;  /* 0x0000000000007948 */ /* 0x000fea0003800000 */
[----:B-1----:R-:W-:-:S05]  /*05f0*/  IMAD.SHL.U32 R5, R2, 0x4, RZ ;  /* 0x0000000402057824 */ /* 0x002fca00078e00ff */
[----:B------:R-:W1:Y:S01]  /*0600*/  LDS R7, [R5+UR12] ;  /* 0x0000000c05077984 */ /* 0x000e620008000800 */
[----:B------:R-:W-:-:S05]  /*0610*/  IADD3 R2, P1, R5, UR14, RZ ;  /* 0x0000000e05027c10 */ /* 0x000fca000ff3e0ff */
[----:B------:R-:W-:-:S05]  /*0620*/  IMAD.X R3, RZ, RZ, UR15, P1 ;  /* 0x0000000fff037e24 */ /* 0x000fca00088e06ff */
[----:B-1----:R4:W5:Y:S01]  /*0630*/  ATOMG.E.EXCH.STRONG.GPU PT, RZ, [R2], R7 ;  /* 0x0000000702ff73a8 */ /* 0x00296200041ee100 */
[----:B------:R-:W-:-:S04]  /*0640*/  DEPBAR {5,4,3,2,1,0} ;  /* 0x0000003f0000791a */ /* 0x000fc80000000000 */
[----:B------:R4:W-:Y:S01]  /*0650*/  UTMACCTL.IV [UR14] ;  /* 0x000000000e0079b9 */ /* 0x0009e20008000000 */
[----:B------:R-:W-:Y:S01]  /*0660*/  NOP ;  /* 0x0000000000007918 */ /* 0x000fe20000000000 */
.L_x_12:
[----:B------:R-:W-:Y:S05]  /*0670*/  @P0 BRA `(.L_x_13) ;  /* 0x00000000000c0947 */ /* 0x000fea0003800000 */
[----:B------:R0:W-:Y:S01]  /*0680*/  UTMACMDFLUSH ;  /* 0x00000000000079b7 */ /* 0x0001e20000000000 */
[----:B------:R-:W-:Y:S05]  /*0690*/  @P0 BRA `(.L_x_13) ;  /* 0x0000000000040947 */ /* 0x000fea0003800000 */
[----:B------:R-:W-:-:S04]  /*06a0*/  DEPBAR.LE SB0, 0x0 ;  /* 0x000080000000791a */ /* 0x000fc80000000000 */
.L_x_13:
[----:B------:R-:W-:Y:S05]  /*06b0*/  WARPSYNC.ALL ;  /* 0x0000000000007948 */ /* 0x000fea0003800000 */
[----:B-----5:R-:W-:Y:S06]  /*06c0*/  BAR.SYNC.DEFER_BLOCKING 0x0 ;  /* 0x0000000000007b1d */ /* 0x020fec0000010000 */
[----:B------:R-:W-:Y:S02]  /*06d0*/  BSSY B1, `(.L_x_14) ;  /* 0x000000b000017945 */ /* 0x000fe40003800000 */
[----:B------:R-:W-:Y:S06]  /*06e0*/  BAR.SYNC.DEFER_BLOCKING 0x0 ;  /* 0x0000000000007b1d */ /* 0x000fec0000010000 */
[----:B------:R5:W-:Y:S01]  /*06f0*/  @!P0 STS [R12], RZ ;  /* 0x000000ff0c008388 */ /* 0x000be20000000800 */
[----:B------:R-:W-:Y:S01]  /*0700*/  NOP ;  /* 0x0000000000007918 */ /* 0x000fe20000000000 */
[----:B------:R-:W-:Y:S05]  /*0710*/  @P2 BRA `(.L_x_15) ;  /* 0x0000000000182947 */ /* 0x000fea0003800000 */
[----:B-1234-:R-:W1:Y:S01]  /*0720*/  LDS R2, [UR12+0x8] ;  /* 0x0000080cff027984 */ /* 0x01ee620008000800 */
[----:B------:R-:W2:Y:S01]  /*0730*/  LDC.64 R10, c[0x0][0x218] ;  /* 0x00008600ff0a7b82 */ /* 0x000ea20000000a00 */
[----:B------:R-:W-:Y:S02]  /*0740*/  IMAD.MOV.U32 R3, RZ, RZ, 0x70 ;  /* 0x00000070ff037424 */ /* 0x000fe400078e00ff */
[----:B--2---:R2:W-:Y:S03]  /*0750*/  STS.64 [UR12], R10 ;  /* 0x0000000aff007988 */ /* 0x0045e60008000a0c */
[----:B-1----:R-:W-:-:S05]  /*0760*/  LOP3.LUT R2, R2, 0x10, R3, 0xd8, !PT ;  /* 0x0000001002027812 */ /* 0x002fca00078ed803 */
[----:B------:R2:W-:Y:S02]  /*0770*/  STS [UR12+0x8], R2 ;  /* 0x00000802ff007988 */ /* 0x0005e4000800080c */
.L_x_15:
[----:B----4-:R-:W-:Y:S05]  /*0780*/  BSYNC B1 ;  /* 0x0000000000017941 */ /* 0x010fea0003800000 */
.L_x_14:
[----:B------:R-:W-:Y:S04]  /*0790*/  BSSY B2, `(.L_x_16) ;  /* 0x000000f000027945 */ /* 0x000fe80003800000 */
[----:B------:R-:W-:Y:S04]  /*07a0*/  BSSY B1, `(.L_x_17) ;  /* 0x000000c000017945 */ /* 0x000fe80003800000 */
[----:B------:R-:W-:Y:S05]  /*07b0*/  @P2 BRA `(.L_x_18) ;  /* 0x0000000000282947 */ /* 0x000fea0003800000 */
[----:B-123--:R-:W1:Y:S01]  /*07c0*/  LDS R2, [UR12+0x34] ;  /* 0x0000340cff027984 */ /* 0x00ee620008000800 */
[----:B------:R-:W-:Y:S01]  /*07d0*/  IMAD.MOV.U32 R3, RZ, RZ, 0x3f000000 ;  /* 0x3f000000ff037424 */ /* 0x000fe200078e00ff */
[----:B------:R-:W-:Y:S05]  /*07e0*/  @P2 BREAK B1 ;  /* 0x0000000000012942 */ /* 0x000fea0003800000 */
[----:B-1----:R-:W-:-:S05]  /*07f0*/  LOP3.LUT R2, R2, 0xff000000, R3, 0xb8, !PT ;  /* 0xff00000002027812 */ /* 0x002fca00078eb803 */
[----:B------:R1:W-:Y:S01]  /*0800*/  STS [UR12+0x34], R2 ;  /* 0x00003402ff007988 */ /* 0x0003e2000800080c */
[----:B------:R-:W-:Y:S05]  /*0810*/  @P2 BRA `(.L_x_19) ;  /* 0x0000000000182947 */ /* 0x000fea0003800000 */
[----:B-1----:R-:W1:Y:S01]  /*0820*/  LDS R2, [UR12+0x38] ;  /* 0x0000380cff027984 */ /* 0x002e620008000800 */
[----:B------:R-:W-:-:S05]  /*0830*/  IMAD.MOV.U32 R3, RZ, RZ, 0x7f ;  /* 0x0000007fff037424 */ /* 0x000fca00078e00ff */
[----:B-1----:R-:W-:-:S05]  /*0840*/  LOP3.LUT R2, R2, 0xff, R3, 0xb8, !PT ;  /* 0x000000ff02027812 */ /* 0x002fca00078eb803 */
[----:B------:R4:W-:Y:S02]  /*0850*/  STS [UR12+0x38], R2 ;  /* 0x00003802ff007988 */ /* 0x0009e4000800080c */
.L_x_18:
[----:B------:R-:W-:Y:S05]  /*0860*/  BSYNC B1 ;  /* 0x0000000000017941 */ /* 0x000fea0003800000 */
.L_x_17:
[----:B------:R1:W-:Y:S02]  /*0870*/  @!P2 STS [UR12+0x20], R9 ;  /* 0x00002009ff00a988 */ /* 0x0003e4000800080c */
.L_x_19:
[----:B------:R-:W-:Y:S05]  /*0880*/  BSYNC B2 ;  /* 0x0000000000027941 */ /* 0x000fea0003800000 */
.L_x_16:
[----:B------:R-:W-:Y:S05]  /*0890*/  WARPSYNC.ALL ;  /* 0x0000000000007948 */ /* 0x000fea0003800000 */
[----:B------:R-:W2:Y:S01]  /*08a0*/  LDC R5, c[0x0][0x22c] ;  /* 0x00008b00ff057b82 */ /* 0x000ea20000000800 */
[----:B------:R-:W-:Y:S01]  /*08b0*/  BSSY B2, `(.L_x_20) ;  /* 0x0000010000027945 */ /* 0x000fe20003800000 */
[----:B--2---:R-:W-:-:S05]  /*08c0*/  VIADD R5, R5, 0xffffffff ;  /* 0xffffffff05057836 */ /* 0x004fca0000000000 */
[----:B------:R2:W-:Y:S01]  /*08d0*/  @!P2 STS [UR12+0x24], R5 ;  /* 0x00002405ff00a988 */ /* 0x0005e2000800080c */
[----:B------:R-:W-:Y:S05]  /*08e0*/  @P2 BRA `(.L_x_21) ;  /* 0x0000000000302947 */ /* 0x000fea0003800000 */
[----:B------:R-:W2:Y:S01]  /*08f0*/  LDS R3, [UR12+0x34] ;  /* 0x0000340cff037984 */ /* 0x000ea20008000800 */
[----:B------:R-:W2:Y:S03]  /*0900*/  LDC.64 R10, c[0x0][0x240] ;  /* 0x00009000ff0a7b82 */ /* 0x000ea60000000a00 */
[----:B-1-34-:R-:W1:Y:S01]  /*0910*/  LDS R2, [UR12+0x1c] ;  /* 0x00001c0cff027984 */ /* 0x01ae620008000800 */
[C---:B--2---:R-:W-:Y:S01]  /*0920*/  SHF.L.U64.HI R8, R10.reuse, 0x1, R11 ;  /* 0x000000010a087819 */ /* 0x044fe2000001020b */
[----:B------:R-:W-:-:S03]  /*0930*/  IMAD.SHL.U32 R7, R10, 0x2, RZ ;  /* 0x000000020a077824 */ /* 0x000fc600078e00ff */
[--C-:B------:R-:W-:Y:S02]  /*0940*/  SHF.R.U32.HI R9, RZ, 0x4, R8.reuse ;  /* 0x00000004ff097819 */ /* 0x100fe40000011608 */
[----:B------:R-:W-:-:S05]  /*0950*/  SHF.R.U64 R7, R7, 0x4, R8 ;  /* 0x0000000407077819 */ /* 0x000fca0000001208 */
[----:B------:R2:W-:Y:S01]  /*0960*/  STS [UR12+0xc], R7 ;  /* 0x00000c07ff007988 */ /* 0x0005e2000800080c */
[----:B------:R-:W-:Y:S02]  /*0970*/  LOP3.LUT R3, R3, 0x7, RZ, 0xb8, !PT ;  /* 0x0000000703037812 */ /* 0x000fe400078eb8ff */
[----:B-1----:R-:W-:-:S03]  /*0980*/  LOP3.LUT R2, R2, 0xf, R9, 0xb8, !PT ;  /* 0x0000000f02027812 */ /* 0x002fc600078eb809 */
[----:B------:R2:W-:Y:S04]  /*0990*/  STS [UR12+0x34], R3 ;  /* 0x00003403ff007988 */ /* 0x0005e8000800080c */
[----:B------:R2:W-:Y:S02]  /*09a0*/  STS [UR12+0x1c], R2 ;  /* 0x00001c02ff007988 */ /* 0x0005e4000800080c */
.L_x_21:
[----:B------:R-:W-:Y:S05]  /*09b0*/  BSYNC B2 ;  /* 0x0000000000027941 */ /* 0x000fea0003800000 */
.L_x_20:
[----:B------:R-:W-:Y:S04]  /*09c0*/  BSSY B3, `(.L_x_22) ;  /* 0x000001a000037945 */ /* 0x000fe80003800000 */
[----:B------:R-:W-:Y:S04]  /*09d0*/  BSSY B2, `(.L_x_23) ;  /* 0x0000015000027945 */ /* 0x000fe80003800000 */
[----:B------:R-:W-:Y:S05]  /*09e0*/  @P2 BRA `(.L_x_24) ;  /* 0x0000000000202947 */ /* 0x000fea0003800000 */
[----:B-1234-:R-:W1:Y:S02]  /*09f0*/  LDS R2, [UR12+0x34] ;  /* 0x0000340cff027984 */ /* 0x01ee640008000800 */
[----:B-1----:R-:W-:-:S05]  /*0a00*/  LOP3.LUT R2, R2, 0x38, RZ, 0xb8, !PT ;  /* 0x0000003802027812 */ /* 0x002fca00078eb8ff */
[----:B------:R1:W-:Y:S01]  /*0a10*/  STS [UR12+0x34], R2 ;  /* 0x00003402ff007988 */ /* 0x0003e2000800080c */
[----:B------:R-:W-:Y:S05]  /*0a20*/  @P2 BRA `(.L_x_25) ;  /* 0x0000000000202947 */ /* 0x000fea0003800000 */
[----:B-1----:R-:W1:Y:S01]  /*0a30*/  LDS R2, [UR12+0x8] ;  /* 0x0000080cff027984 */ /* 0x002e620008000800 */
[----:B------:R-:W-:-:S05]  /*0a40*/  IMAD.MOV.U32 R3, RZ, RZ, 0x780 ;  /* 0x00000780ff037424 */ /* 0x000fca00078e00ff */
[----:B-1----:R-:W-:-:S05]  /*0a50*/  LOP3.LUT R2, R2, 0x500, R3, 0xd8, !PT ;  /* 0x0000050002027812 */ /* 0x002fca00078ed803 */
[----:B------:R1:W-:Y:S02]  /*0a60*/  STS [UR12+0x8], R2 ;  /* 0x00000802ff007988 */ /* 0x0003e4000800080c */
.L_x_24:
[----:B------:R-:W-:Y:S05]  /*0a70*/  @P2 BRA `(.L_x_26) ;  /* 0x0000000000282947 */ /* 0x000fea0003800000 */
[----:B-1234-:R-:W1:Y:S02]  /*0a80*/  LDS R2, [UR12+0x8] ;  /* 0x0000080cff027984 */ /* 0x01ee640008000800 */
[----:B-1----:R-:W-:-:S05]  /*0a90*/  LOP3.LUT R2, R2, 0x1800, RZ, 0xb8, !PT ;  /* 0x0000180002027812 */ /* 0x002fca00078eb8ff */
[----:B------:R2:W-:Y:S02]  /*0aa0*/  STS [UR12+0x8], R2 ;  /* 0x00000802ff007988 */ /* 0x0005e4000800080c */
.L_x_25:
[----:B------:R-:W-:Y:S05]  /*0ab0*/  @P2 BREAK B2 ;  /* 0x0000000000022942 */ /* 0x000fea0003800000 */
[----:B------:R-:W-:Y:S05]  /*0ac0*/  @P2 BRA `(.L_x_27) ;  /* 0x0000000000242947 */ /* 0x000fea0003800000 */
[----:B-12---:R-:W1:Y:S01]  /*0ad0*/  LDS R2, [UR12+0x8] ;  /* 0x0000080cff027984 */ /* 0x006e620008000800 */
[----:B------:R-:W-:-:S05]  /*0ae0*/  IMAD.MOV.U32 R3, RZ, RZ, 0x6000 ;  /* 0x00006000ff037424 */ /* 0x000fca00078e00ff */
[----:B-1----:R-:W-:-:S04]  /*0af0*/  LOP3.LUT R2, R2, 0x6000, R3, 0xd8, !PT ;  /* 0x0000600002027812 */ /* 0x002fc800078ed803 */
[----:B------:R-:W-:-:S05]  /*0b00*/  LOP3.LUT R2, R2, 0x400000, RZ, 0xb8, !PT ;  /* 0x0040000002027812 */ /* 0x000fca00078eb8ff */
[----:B------:R1:W-:Y:S02]  /*0b10*/  STS [UR12+0x8], R2 ;  /* 0x00000802ff007988 */ /* 0x0003e4000800080c */
.L_x_26:
[----:B------:R-:W-:Y:S05]  /*0b20*/  BSYNC B2 ;  /* 0x0000000000027941 */ /* 0x000fea0003800000 */
.L_x_23:
[----:B-1234-:R-:W1:Y:S02]  /*0b30*/  @!P2 LDS R2, [UR12+0x8] ;  /* 0x0000080cff02a984 */ /* 0x01ee640008000800 */
[----:B-1----:R-:W-:-:S05]  /*0b40*/  @!P2 LOP3.LUT R2, R2, 0x8000, RZ, 0xb8, !PT ;  /* 0x000080000202a812 */ /* 0x002fca00078eb8ff */
[----:B------:R3:W-:Y:S02]  /*0b50*/  @!P2 STS [UR12+0x8], R2 ;  /* 0x00000802ff00a988 */ /* 0x0007e4000800080c */
.L_x_27:
[----:B------:R-:W-:Y:S05]  /*0b60*/  BSYNC B3 ;  /* 0x0000000000037941 */ /* 0x000fea0003800000 */
.L_x_22:
[----:B------:R-:W-:Y:S05]  /*0b70*/  WARPSYNC.ALL ;  /* 0x0000000000007948 */ /* 0x000fea0003800000 */
[----:B------:R-:W-:-:S04]  /*0b80*/  UIADD3 UR17, UR5, 0x80, URZ ;  /* 0x0000008005117890 */ /* 0x000fc8000fffe03f */
[----:B------:R-:W-:-:S04]  /*0b90*/  UIADD3 UR16, UP0, UR17, UR18, URZ ;  /* 0x0000001211107290 */ /* 0x000fc8000ff1e03f */
[----:B------:R-:W-:Y:S01]  /*0ba0*/  ULEA.HI.X.SX32 UR17, UR17, UR19, 0x1, UP0 ;  /* 0x0000001311117291 */ /* 0x000fe200080f0e3f */
[----:B------:R-:W-:Y:S11]  /*0bb0*/  @P0 BRA `(.L_x_28) ;  /* 0x0000000000280947 */ /* 0x000ff60003800000 */
[----:B-123--:R-:W1:Y:S01]  /*0bc0*/  S2R R2, SR_LANEID ;  /* 0x0000000000027919 */ /* 0x00ee620000000000 */
[----:B------:R-:W-:Y:S05]  /*0bd0*/  WARPSYNC.ALL ;  /* 0x0000000000007948 */ /* 0x000fea0003800000 */
[----:B-1----:R-:W-:-:S05]  /*0be0*/  IMAD.SHL.U32 R8, R2, 0x4, RZ ;  /* 0x0000000402087824 */ /* 0x002fca00078e00ff */
[----:B------:R-:W1:Y:S01]  /*0bf0*/  LDS R7, [R8+UR12] ;  /* 0x0000000c08077984 */ /* 0x000e620008000800 */
[----:B------:R-:W-:-:S05]  /*0c00*/  IADD3 R2, P1, R8, UR16, RZ ;  /* 0x0000001008027c10 */ /* 0x000fca000ff3e0ff */
[----:B------:R-:W-:-:S05]  /*0c10*/  IMAD.X R3, RZ, RZ, UR17, P1 ;  /* 0x00000011ff037e24 */ /* 0x000fca00088e06ff */
[----:B-1----:R4:W2:Y:S01]  /*0c20*/  ATOMG.E.EXCH.STRONG.GPU PT, RZ, [R2], R7 ;  /* 0x0000000702ff73a8 */ /* 0x0028a200041ee100 */
[----:B------:R-:W-:-:S04]  /*0c30*/  DEPBAR {5,4,3,2,1,0} ;  /* 0x0000003f0000791a */ /* 0x000fc80000000000 */
[----:B------:R4:W-:Y:S01]  /*0c40*/  UTMACCTL.IV [UR16] ;  /* 0x00000000100079b9 */ /* 0x0009e20008000000 */
[----:B------:R-:W-:Y:S01]  /*0c50*/  NOP ;  /* 0x0000000000007918 */ /* 0x000fe20000000000 */
.L_x_28:
[----:B------:R-:W-:Y:S05]  /*0c60*/  @P0 BRA `(.L_x_29) ;  /* 0x00000000000c0947 */ /* 0x000fea0003800000 */
[----:B------:R0:W-:Y:S01]  /*0c70*/  UTMACMDFLUSH ;  /* 0x00000000000079b7 */ /* 0x0001e20000000000 */
[----:B------:R-:W-:Y:S05]  /*0c80*/  @P0 BRA `(.L_x_29) ;  /* 0x0000000000040947 */ /* 0x000fea0003800000 */
[----:B------:R-:W-:-:S04]  /*0c90*/  DEPBAR.LE SB0, 0x0 ;  /* 0x000080000000791a */ /* 0x000fc80000000000 */
.L_x_29:
[----:B------:R-:W-:Y:S05]  /*0ca0*/  WARPSYNC.ALL ;  /* 0x0000000000007948 */ /* 0x000fea0003800000 */
[----:B--2---:R-:W-:Y:S06]  /*0cb0*/  BAR.SYNC.DEFER_BLOCKING 0x0 ;  /* 0x0000000000007b1d */ /* 0x004fec0000010000 */
[----:B------:R-:W-:Y:S02]  /*0cc0*/  BSSY B3, `(.L_x_30) ;  /* 0x000000b000037945 */ /* 0x000fe40003800000 */
[----:B------:R-:W-:Y:S06]  /*0cd0*/  BAR.SYNC.DEFER_BLOCKING 0x0 ;  /* 0x0000000000007b1d */ /* 0x000fec0000010000 */
[----:B------:R2:W-:Y:S01]  /*0ce0*/  @!P0 STS [R12], RZ ;  /* 0x000000ff0c008388 */ /* 0x0005e20000000800 */
[----:B------:R-:W-:Y:S01]  /*0cf0*/  NOP ;  /* 0x0000000000007918 */ /* 0x000fe20000000000 */
[----:B------:R-:W-:Y:S05]  /*0d00*/  @P2 BRA `(.L_x_31) ;  /* 0x0000000000182947 */ /* 0x000fea0003800000 */
[----:B-1-34-:R-:W1:Y:S01]  /*0d10*/  LDS R2, [UR12+0x8] ;  /* 0x0000080cff027984 */ /* 0x01ae620008000800 */
[----:B------:R-:W3:Y:S01]  /*0d20*/  LDC.64 R8, c[0x0][0x220] ;  /* 0x00008800ff087b82 */ /* 0x000ee20000000a00 */
[----:B------:R-:W-:Y:S02]  /*0d30*/  IMAD.MOV.U32 R3, RZ, RZ, 0x70 ;  /* 0x00000070ff037424 */ /* 0x000fe400078e00ff */
[----:B---3--:R3:W-:Y:S03]  /*0d40*/  STS.64 [UR12], R8 ;  /* 0x00000008ff007988 */ /* 0x0087e60008000a0c */
[----:B-1----:R-:W-:-:S05]  /*0d50*/  LOP3.LUT R2, R2, 0x10, R3, 0xd8, !PT ;  /* 0x0000001002027812 */ /* 0x002fca00078ed803 */
[----:B------:R3:W-:Y:S02]  /*0d60*/  STS [UR12+0x8], R2 ;  /* 0x00000802ff007988 */ /* 0x0007e4000800080c */
.L_x_31:
[----:B----4-:R-:W-:Y:S05]  /*0d70*/  BSYNC B3 ;  /* 0x0000000000037941 */ /* 0x010fea0003800000 */
.L_x_30:
[----:B------:R-:W-:Y:S04]  /*0d80*/  BSSY B4, `(.L_x_32) ;  /* 0x0000011000047945 */ /* 0x000fe80003800000 */
[----:B------:R-:W-:Y:S04]  /*0d90*/  BSSY B3, `(.L_x_33) ;  /* 0x000000e000037945 */ /* 0x000fe80003800000 */
[----:B------:R-:W-:Y:S05]  /*0da0*/  @P2 BRA `(.L_x_34) ;  /* 0x0000000000242947 */ /* 0x000fea0003800000 */
[----:B-1-3--:R-:W1:Y:S01]  /*0db0*/  LDS R2, [UR12+0x34] ;  /* 0x0000340cff027984 */ /* 0x00ae620008000800 */
[----:B------:R-:W-:-:S05]  /*0dc0*/  IMAD.MOV.U32 R3, RZ, RZ, 0x3f000000 ;  /* 0x3f000000ff037424 */ /* 0x000fca00078e00ff */
[----:B-1----:R-:W-:-:S05]  /*0dd0*/  LOP3.LUT R2, R2, 0xff000000, R3, 0xb8, !PT ;  /* 0xff00000002027812 */ /* 0x002fca00078eb803 */
[----:B------:R1:W-:Y:S01]  /*0de0*/  STS [UR12+0x34], R2 ;  /* 0x00003402ff007988 */ /* 0x0003e2000800080c */
[----:B------:R-:W-:Y:S05]  /*0df0*/  @P2 BRA `(.L_x_35) ;  /* 0x00000000001c2947 */ /* 0x000fea0003800000 */
[----:B-1----:R-:W1:Y:S01]  /*0e00*/  LDS R2, [UR12+0x38] ;  /* 0x0000380cff027984 */ /* 0x002e620008000800 */
[----:B------:R-:W-:-:S05]  /*0e10*/  IMAD.MOV.U32 R3, RZ, RZ, 0x7f ;  /* 0x0000007fff037424 */ /* 0x000fca00078e00ff */
[----:B-1----:R-:W-:-:S05]  /*0e20*/  LOP3.LUT R2, R2, 0xff, R3, 0xb8, !PT ;  /* 0x000000ff02027812 */ /* 0x002fca00078eb803 */
[----:B------:R4:W-:Y:S02]  /*0e30*/  STS [UR12+0x38], R2 ;  /* 0x00003802ff007988 */ /* 0x0009e4000800080c */
.L_x_34:
[----:B------:R-:W-:Y:S05]  /*0e40*/  @P2 BREAK B3 ;  /* 0x0000000000032942 */ /* 0x000fea0003800000 */
[----:B------:R-:W-:Y:S05]  /*0e50*/  @P2 BRA `(.L_x_36) ;  /* 0x00000000000c2947 */ /* 0x000fea0003800000 */
[----:B------:R1:W-:Y:S02]  /*0e60*/  STS [UR12+0x20], R5 ;  /* 0x00002005ff007988 */ /* 0x0003e4000800080c */
.L_x_35:
[----:B------:R-:W-:Y:S05]  /*0e70*/  BSYNC B3 ;  /* 0x0000000000037941 */ /* 0x000fea0003800000 */
.L_x_33:
[----:B------:R1:W-:Y:S02]  /*0e80*/  @!P2 STS [UR12+0x24], R4 ;  /* 0x00002404ff00a988 */ /* 0x0003e4000800080c */
.L_x_36:
[----:B------:R-:W-:Y:S05]  /*0e90*/  BSYNC B4 ;  /* 0x0000000000047941 */ /* 0x000fea0003800000 */
.L_x_32:
[----:B------:R-:W-:Y:S05]  /*0ea0*/  WARPSYNC.ALL ;  /* 0x0000000000007948 */ /* 0x000fea0003800000 */
[----:B------:R-:W-:Y:S04]  /*0eb0*/  BSSY B4, `(.L_x_37) ;  /* 0x000000e000047945 */ /* 0x000fe80003800000 */
[----:B------:R-:W-:Y:S05]  /*0ec0*/  @P2 BRA `(.L_x_38) ;  /* 0x0000000000302947 */ /* 0x000fea0003800000 */
[----:B------:R-:W5:Y:S01]  /*0ed0*/  LDS R3, [UR12+0x34] ;  /* 0x0000340cff037984 */ /* 0x000f620008000800 */
[----:B-1----:R-:W1:Y:S03]  /*0ee0*/  LDC.64 R4, c[0x0][0x248] ;  /* 0x00009200ff047b82 */ /* 0x002e660000000a00 */
[----:B---34-:R-:W3:Y:S01]  /*0ef0*/  LDS R2, [UR12+0x1c] ;  /* 0x00001c0cff027984 */ /* 0x018ee20008000800 */
[C---:B-1----:R-:W-:Y:S01]  /*0f00*/  SHF.L.U64.HI R5, R4.reuse, 0x1, R5 ;  /* 0x0000000104057819 */ /* 0x042fe20000010205 */
[----:B------:R-:W-:-:S03]  /*0f10*/  IMAD.SHL.U32 R4, R4, 0x2, RZ ;  /* 0x0000000204047824 */ /* 0x000fc600078e00ff */
[--C-:B------:R-:W-:Y:S02]  /*0f20*/  SHF.R.U32.HI R7, RZ, 0x4, R5.reuse ;  /* 0x00000004ff077819 */ /* 0x100fe40000011605 */
[----:B------:R-:W-:-:S05]  /*0f30*/  SHF.R.U64 R4, R4, 0x4, R5 ;  /* 0x0000000404047819 */ /* 0x000fca0000001205 */
[----:B------:R1:W-:Y:S01]  /*0f40*/  STS [UR12+0xc], R4 ;  /* 0x00000c04ff007988 */ /* 0x0003e2000800080c */
[----:B-----5:R-:W-:Y:S02]  /*0f50*/  LOP3.LUT R3, R3, 0x7, RZ, 0xb8, !PT ;  /* 0x0000000703037812 */ /* 0x020fe400078eb8ff */
[----:B---3--:R-:W-:-:S03]  /*0f60*/  LOP3.LUT R2, R2, 0xf, R7, 0xb8, !PT ;  /* 0x0000000f02027812 */ /* 0x008fc600078eb807 */
[----:B------:R1:W-:Y:S04]  /*0f70*/  STS [UR12+0x34], R3 ;  /* 0x00003403ff007988 */ /* 0x0003e8000800080c */
[----:B------:R1:W-:Y:S02]  /*0f80*/  STS [UR12+0x1c], R2 ;  /* 0x00001c02ff007988 */ /* 0x0003e4000800080c */
.L_x_38:
[----:B------:R-:W-:Y:S05]  /*0f90*/  BSYNC B4 ;  /* 0x0000000000047941 */ /* 0x000fea0003800000 */
.L_x_37:
        /* <DEDUP_REMOVED lines=11> */
.L_x_41:
[----:B------:R-:W-:Y:S05]  /*1050*/  @P2 BRA `(.L_x_43) ;  /* 0x0000000000282947 */ /* 0x000fea0003800000 */
[----:B-1-34-:R-:W1:Y:S02]  /*1060*/  LDS R2, [UR12+0x8] ;  /* 0x0000080cff027984 */ /* 0x01ae640008000800 */
[----:B-1----:R-:W-:-:S05]  /*1070*/  LOP3.LUT R2, R2, 0x1800, RZ, 0xb8, !PT ;  /* 0x0000180002027812 */ /* 0x002fca00078eb8ff */
[----:B------:R3:W-:Y:S02]  /*1080*/  STS [UR12+0x8], R2 ;  /* 0x00000802ff007988 */ /* 0x0007e4000800080c */
.L_x_42:
[----:B------:R-:W-:Y:S05]  /*1090*/  @P2 BREAK B5 ;  /* 0x0000000000052942 */ /* 0x000fea0003800000 */
[----:B------:R-:W-:Y:S05]  /*10a0*/  @P2 BRA `(.L_x_44) ;  /* 0x0000000000242947 */ /* 0x000fea0003800000 */
[----:B-1-3--:R-:W1:Y:S01]  /*10b0*/  LDS R2, [UR12+0x8] ;  /* 0x0000080cff027984 */ /* 0x00ae620008000800 */
[----:B------:R-:W-:-:S05]  /*10c0*/  IMAD.MOV.U32 R3, RZ, RZ, 0x6000 ;  /* 0x00006000ff037424 */ /* 0x000fca00078e00ff */
[----:B-1----:R-:W-:-:S04]  /*10d0*/  LOP3.LUT R2, R2, 0x6000, R3, 0xd8, !PT ;  /* 0x0000600002027812 */ /* 0x002fc800078ed803 */
[----:B------:R-:W-:-:S05]  /*10e0*/  LOP3.LUT R2, R2, 0x400000, RZ, 0xb8, !PT ;  /* 0x0040000002027812 */ /* 0x000fca00078eb8ff */
[----:B------:R1:W-:Y:S02]  /*10f0*/  STS [UR12+0x8], R2 ;  /* 0x00000802ff007988 */ /* 0x0003e4000800080c */
.L_x_43:
[----:B------:R-:W-:Y:S05]  /*1100*/  BSYNC B5 ;  /* 0x0000000000057941 */ /* 0x000fea0003800000 */
.L_x_40:
[----:B-1-34-:R-:W1:Y:S02]  /*1110*/  @!P2 LDS R2, [UR12+0x8] ;  /* 0x0000080cff02a984 */ /* 0x01ae640008000800 */
[----:B-1----:R-:W-:-:S05]  /*1120*/  @!P2 LOP3.LUT R2, R2, 0x8000, RZ, 0xb8, !PT ;  /* 0x000080000202a812 */ /* 0x002fca00078eb8ff */
[----:B------:R4:W-:Y:S02]  /*1130*/  @!P2 STS [UR12+0x8], R2 ;  /* 0x00000802ff00a988 */ /* 0x0009e4000800080c */
.L_x_44:
[----:B------:R-:W-:Y:S05]  /*1140*/  BSYNC B4 ;  /* 0x0000000000047941 */ /* 0x000fea0003800000 */
.L_x_39:
[----:B------:R-:W-:Y:S05]  /*1150*/  WARPSYNC.ALL ;  /* 0x0000000000007948 */ /* 0x000fea0003800000 */
[----:B------:R-:W-:Y:S01]  /*1160*/  UIADD3 UR5, UR5, 0x100, URZ ;  /* 0x0000010005057890 */ /* 0x000fe2000fffe03f */
[----:B------:R-:W-:Y:S01]  /*1170*/  ISETP.GE.AND P1, PT, R13, 0x1, PT ;  /* 0x000000010d00780c */ /* 0x000fe20003f26270 */
[----:B------:R-:W-:Y:S01]  /*1180*/  IMAD.MOV.U32 R24, RZ, RZ, RZ ;  /* 0x000000ffff187224 */ /* 0x000fe200078e00ff */
[----:B------:R-:W-:Y:S01]  /*1190*/  SHF.R.U32.HI R7, RZ, 0x5, R0 ;  /* 0x00000005ff077819 */ /* 0x000fe20000011600 */
[----:B------:R-:W-:-:S04]  /*11a0*/  UIADD3 UR18, UP0, UR5, UR18, URZ ;  /* 0x0000001205127290 */ /* 0x000fc8000ff1e03f */
[----:B------:R-:W-:Y:S01]  /*11b0*/  ULEA.HI.X.SX32 UR19, UR5, UR19, 0x1, UP0 ;  /* 0x0000001305137291 */ /* 0x000fe200080f0e3f */
[----:B------:R-:W-:Y:S11]  /*11c0*/  @P0 BRA `(.L_x_45) ;  /* 0x0000000000280947 */ /* 0x000ff60003800000 */
[----:B-1-34-:R-:W1:Y:S01]  /*11d0*/  S2R R2, SR_LANEID ;  /* 0x0000000000027919 */ /* 0x01ae620000000000 */
[----:B------:R-:W-:Y:S05]  /*11e0*/  WARPSYNC.ALL ;  /* 0x0000000000007948 */ /* 0x000fea0003800000 */
[----:B-1----:R-:W-:-:S05]  /*11f0*/  IMAD.SHL.U32 R4, R2, 0x4, RZ ;  /* 0x0000000402047824 */ /* 0x002fca00078e00ff */
[----:B------:R-:W1:Y:S01]  /*1200*/  LDS R5, [R4+UR12] ;  /* 0x0000000c04057984 */ /* 0x000e620008000800 */
[----:B------:R-:W-:-:S05]  /*1210*/  IADD3 R2, P3, R4, UR18, RZ ;  /* 0x0000001204027c10 */ /* 0x000fca000ff7e0ff */
[----:B------:R-:W-:-:S05]  /*1220*/  IMAD.X R3, RZ, RZ, UR19, P3 ;  /* 0x00000013ff037e24 */ /* 0x000fca00098e06ff */
[----:B-1----:R1:W3:Y:S01]  /*1230*/  ATOMG.E.EXCH.STRONG.GPU PT, RZ, [R2], R5 ;  /* 0x0000000502ff73a8 */ /* 0x0022e200041ee100 */
[----:B------:R-:W-:-:S04]  /*1240*/  DEPBAR {5,4,3,2,1,0} ;  /* 0x0000003f0000791a */ /* 0x000fc80000000000 */
[----:B------:R1:W-:Y:S01]  /*1250*/  UTMACCTL.IV [UR18] ;  /* 0x00000000120079b9 */ /* 0x0003e20008000000 */
[----:B------:R-:W-:Y:S01]  /*1260*/  NOP ;  /* 0x0000000000007918 */ /* 0x000fe20000000000 */
.L_x_45:
[----:B------:R-:W-:Y:S05]  /*1270*/  @P0 BRA `(.L_x_46) ;  /* 0x00000000000c0947 */ /* 0x000fea0003800000 */
[----:B------:R0:W-:Y:S01]  /*1280*/  UTMACMDFLUSH ;  /* 0x00000000000079b7 */ /* 0x0001e20000000000 */
[----:B------:R-:W-:Y:S05]  /*1290*/  @P0 BRA `(.L_x_46) ;  /* 0x0000000000040947 */ /* 0x000fea0003800000 */
[----:B------:R-:W-:-:S04]  /*12a0*/  DEPBAR.LE SB0, 0x0 ;  /* 0x000080000000791a */ /* 0x000fc80000000000 */
.L_x_46:
[----:B------:R-:W-:Y:S05]  /*12b0*/  WARPSYNC.ALL ;  /* 0x0000000000007948 */ /* 0x000fea0003800000 */
[----:B---3--:R-:W-:Y:S01]  /*12c0*/  BAR.SYNC.DEFER_BLOCKING 0x0 ;  /* 0x0000000000007b1d */ /* 0x008fe20000010000 */
[----:B------:R-:W-:Y:S01]  /*12d0*/  R2UR UR13, R7 ;  /* 0x00000000070d72ca */ /* 0x000fe200000e0000 */
[----:B------:R-:W-:Y:S01]  /*12e0*/  USHF.L.U32 UR27, UR32, 0x7, URZ ;  /* 0x00000007201b7899 */ /* 0x000fe2000800063f */
[----:B------:R-:W-:Y:S01]  /*12f0*/  IMAD.MOV.U32 R25, RZ, RZ, RZ ;  /* 0x000000ffff197224 */ /* 0x000fe200078e00ff */
[----:B------:R-:W-:Y:S01]  /*1300*/  USHF.L.U32 UR23, UR33, 0x7, URZ ;  /* 0x0000000721177899 */ /* 0x000fe2000800063f */
[----:B------:R-:W-:Y:S01]  /*1310*/  CS2R R26, SRZ ;  /* 0x00000000001a7805 */ /* 0x000fe2000001ff00 */
[----:B------:R-:W-:Y:S01]  /*1320*/  VOTEU.ALL UP0, P2 ;  /* 0x00000000003f7886 */ /* 0x000fe20001000000 */
[----:B------:R-:W-:Y:S01]  /*1330*/  UMOV UR6, 0x1 ;  /* 0x0000000100067882 */ /* 0x000fe20000000000 */
[----:B------:R-:W-:Y:S01]  /*1340*/  VOTEU.ALL UP1, P2 ;  /* 0x00000000003f7886 */ /* 0x000fe20001020000 */
[----:B------:R-:W-:Y:S01]  /*1350*/  VOTEU.ALL UP2, P2 ;  /* 0x00000000003f7886 */ /* 0x000fe20001040000 */
[----:B------:R-:W-:Y:S01]  /*1360*/  VOTEU.ALL UP3, P2 ;  /* 0x00000000003f7886 */ /* 0x000fe20001060000 */
[----:B------:R-:W-:-:S04]  /*1370*/  @!UP0 UIADD3 UR8, -UR6, 0x100000, URZ ;  /* 0x0010000006088890 */ /* 0x000fc8000fffe13f */
[----:B------:R-:W-:Y:S02]  /*1380*/  @!UP0 USHF.L.U32 UR9, UR8, 0xb, URZ ;  /* 0x0000000b08098899 */ /* 0x000fe4000800063f */
[----:B------:R-:W-:Y:S01]  /*1390*/  @!UP0 USHF.L.U32 UR8, UR8, 0x1, URZ ;  /* 0x0000000108088899 */ /* 0x000fe2000800063f */
[----:B------:R-:W-:Y:S01]  /*13a0*/  CS2R R28, SRZ ;  /* 0x00000000001c7805 */ /* 0x000fe2000001ff00 */
        /* <DEDUP_REMOVED lines=12> */
[----:B------:R-:W-:Y:S01]  /*1470*/  VOTEU.ALL UP0, P2 ;  /* 0x00000000003f7886 */ /* 0x000fe20001000000 */
[----:B------:R-:W-:Y:S02]  /*1480*/  CS2R R36, SRZ ;  /* 0x0000000000247805 */ /* 0x000fe4000001ff00 */
[----:B------:R-:W-:Y:S02]  /*1490*/  CS2R R38, SRZ ;  /* 0x0000000000267805 */ /* 0x000fe4000001ff00 */
[----:B------:R-:W-:Y:S02]  /*14a0*/  CS2R R40, SRZ ;  /* 0x0000000000287805 */ /* 0x000fe4000001ff00 */
[----:B------:R-:W-:Y:S01]  /*14b0*/  CS2R R42, SRZ ;  /* 0x00000000002a7805 */ /* 0x000fe2000001ff00 */
[----:B------:R-:W3:Y:S02]  /*14c0*/  FENCE.VIEW.ASYNC.S ;  /* 0x00000000000073c6 */ /* 0x000ee40000000000 */
[----:B---3--:R3:W4:Y:S02]  /*14d0*/  @!UP0 SYNCS.EXCH.64 URZ, [UR12+0x40000], UR8 ;  /* 0x040000080c3f85b2 */ /* 0x0087240008000100 */
[----:B----4-:R-:W-:Y:S01]  /*14e0*/  BAR.SYNC.DEFER_BLOCKING 0x0 ;  /* 0x0000000000007b1d */ /* 0x010fe20000010000 */
[----:B------:R-:W-:-:S02]  /*14f0*/  CS2R R44, SRZ ;  /* 0x00000000002c7805 */ /* 0x000fc4000001ff00 */
[----:B------:R-:W-:Y:S02]  /*1500*/  CS2R R46, SRZ ;  /* 0x00000000002e7805 */ /* 0x000fe4000001ff00 */
[----:B------:R-:W-:Y:S02]  /*1510*/  CS2R R48, SRZ ;  /* 0x0000000000307805 */ /* 0x000fe4000001ff00 */
[----:B------:R-:W-:Y:S02]  /*1520*/  CS2R R50, SRZ ;  /* 0x0000000000327805 */ /* 0x000fe4000001ff00 */
[----:B------:R-:W-:Y:S02]  /*1530*/  CS2R R52, SRZ ;  /* 0x0000000000347805 */ /* 0x000fe4000001ff00 */
[----:B------:R-:W-:Y:S02]  /*1540*/  CS2R R54, SRZ ;  /* 0x0000000000367805 */ /* 0x000fe4000001ff00 */
        /* <DEDUP_REMOVED lines=15> */
[----:B------:R-:W-:Y:S01]  /*1640*/  CS2R R86, SRZ ;  /* 0x0000000000567805 */ /* 0x000fe2000001ff00 */
[----:B------:R3:W4:Y:S02]  /*1650*/  @!UP1 SYNCS.EXCH.64 URZ, [UR12+0x40008], UR10 ;  /* 0x0400080a0c3f95b2 */ /* 0x0007240008000100 */
[----:B----4-:R-:W-:Y:S06]  /*1660*/  BAR.SYNC.DEFER_BLOCKING 0x0 ;  /* 0x0000000000007b1d */ /* 0x010fec0000010000 */
[----:B------:R3:W4:Y:S02]  /*1670*/  @!UP2 SYNCS.EXCH.64 URZ, [UR12+0x40010], UR20 ;  /* 0x040010140c3fa5b2 */ /* 0x0007240008000100 */
[----:B----4-:R-:W-:Y:S06]  /*1680*/  BAR.SYNC.DEFER_BLOCKING 0x0 ;  /* 0x0000000000007b1d */ /* 0x010fec0000010000 */
[----:B------:R3:W4:Y:S01]  /*1690*/  @!UP3 SYNCS.EXCH.64 URZ, [UR12+0x40018], UR6 ;  /* 0x040018060c3fb5b2 */ /* 0x0007220008000100 */
[----:B------:R-:W-:Y:S05]  /*16a0*/  @!P1 BRA `(.L_x_47) ;  /* 0x0000000400d49947 */ /* 0x000fea0003800000 */
        /* <DEDUP_REMOVED lines=31> */
[----:B------:R-:W-:Y:S01]  /*18a0*/  CS2R R86, SRZ ;  /* 0x0000000000567805 */ /* 0x000fe2000001ff00 */
[----:B------:R-:W-:Y:S01]  /*18b0*/  UMOV UR5, URZ ;  /* 0x0000003f00057c82 */ /* 0x000fe20008000000 */
[----:B---3--:R-:W-:-:S05]  /*18c0*/  UMOV UR6, URZ ;  /* 0x0000003f00067c82 */ /* 0x008fca0008000000 */
.L_x_49:
[----:B----4-:R-:W-:Y:S01]  /*18d0*/  BAR.SYNC.DEFER_BLOCKING 0x0 ;  /* 0x0000000000007b1d */ /* 0x010fe20000010000 */
[----:B------:R-:W-:Y:S01]  /*18e0*/  ULEA UR7, UR5, UR12, 0x3 ;  /* 0x0000000c05077291 */ /* 0x000fe2000f8e183f */
[----:B-1----:R-:W-:Y:S01]  /*18f0*/  @!P2 IMAD.MOV.U32 R2, RZ, RZ, 0x10000 ;  /* 0x00010000ff02a424 */ /* 0x002fe200078e00ff */
[----:B------:R-:W-:Y:S01]  /*1900*/  ELECT P0, URZ, PT ;  /* 0x00000000003f782f */ /* 0x000fe20003800000 */
[----:B------:R-:W-:-:S03]  /*1910*/  ULEA UR28, UR5, UR12, 0xf ;  /* 0x0000000c051c7291 */ /* 0x000fc6000f8e783f */
[----:B------:R-:W-:Y:S01]  /*1920*/  ISETP.LT.U32.AND P0, PT, R6, 0x40, P0 ;  /* 0x000000400600780c */ /* 0x000fe20000701070 */
[----:B------:R-:W-:Y:S01]  /*1930*/  ULOP3.LUT UR22, UR13, 0x1, URZ, 0xc0, !UPT ;  /* 0x000000010d167892 */ /* 0x000fe2000f8ec03f */
[----:B------:R-:W-:-:S03]  /*1940*/  ELECT P1, URZ, PT ;  /* 0x00000000003f782f */ /* 0x000fc60003820000 */
[----:B------:R-:W-:Y:S02]  /*1950*/  ULEA UR20, UR22, UR28, 0xe ;  /* 0x0000001c16147291 */ /* 0x000fe4000f8e703f */
[----:B------:R-:W-:Y:S01]  /*1960*/  ULEA UR22, UR22, UR6, 0x6 ;  /* 0x0000000616167291 */ /* 0x000fe2000f8e303f */
[----:B------:R-:W-:-:S05]  /*1970*/  ISETP.LT.U32.AND P1, PT, R6, 0x40, P1 ;  /* 0x000000400600780c */ /* 0x000fca0000f21070 */
[----:B------:R-:W-:Y:S01]  /*1980*/  VOTEU.ANY UP0, P0 ;  /* 0x00000000003f7886 */ /* 0x000fe20000000100 */
[----:B------:R-:W-:Y:S01]  /*1990*/  VOTEU.ANY UP2, P0 ;  /* 0x00000000003f7886 */ /* 0x000fe20000040100 */
[----:B------:R-:W-:Y:S01]  /*19a0*/  UMOV UR26, UR22 ;  /* 0x00000016001a7c82 */ /* 0x000fe20008000000 */
[----:B------:R1:W-:Y:S01]  /*19b0*/  @!P2 SYNCS.ARRIVE.TRANS64 RZ, [UR7+0x40000], R2 ;  /* 0x04000002ffffa9a7 */ /* 0x0003e20008000007 */
[----:B------:R3:W-:Y:S06]  /*19c0*/  MEMBAR.ALL.CTA ;  /* 0x0000000000007992 */ /* 0x0007ec0000008000 */
[----:B---3--:R-:W3:Y:S01]  /*19d0*/  FENCE.VIEW.ASYNC.S ;  /* 0x00000000000073c6 */ /* 0x008ee20000000000 */
[----:B------:R-:W-:Y:S01]  /*19e0*/  @UP0 UIADD3 UR21, UR7, 0x40000, URZ ;  /* 0x0004000007150890 */ /* 0x000fe2000fffe03f */
[----:B------:R-:W-:Y:S01]  /*19f0*/  @UP0 UMOV UR8, UR14 ;  /* 0x0000000e00080c82 */ /* 0x000fe20008000000 */
[----:B------:R-:W-:Y:S01]  /*1a00*/  @UP0 UMOV UR9, UR15 ;  /* 0x0000000f00090c82 */ /* 0x000fe20008000000 */
[----:B---3--:R-:W-:Y:S01]  /*1a10*/  VOTEU.ANY UP1, P1 ;  /* 0x00000000003f7886 */ /* 0x008fe20000820100 */
[----:B------:R-:W-:Y:S01]  /*1a20*/  VOTEU.ANY UP3, P1 ;  /* 0x00000000003f7886 */ /* 0x000fe20000860100 */
[----:B-1----:R-:W-:-:S03]  /*1a30*/  IMAD.U32 R2, RZ, RZ, UR4 ;  /* 0x00000004ff027e24 */ /* 0x002fc6000f8e00ff */
[----:B------:R-:W-:Y:S02]  /*1a40*/  @UP1 UIADD3 UR24, UR20, 0x20000, URZ ;  /* 0x0002000014181890 */ /* 0x000fe4000fffe03f */
[----:B------:R-:W-:Y:S01]  /*1a50*/  @UP1 UIADD3 UR25, UR7, 0x40000, URZ ;  /* 0x0004000007191890 */ /* 0x000fe2000fffe03f */
[----:B------:R-:W-:Y:S01]  /*1a60*/  SHF.L.U32 R2, R2, 0x1f, RZ ;  /* 0x0000001f02027819 */ /* 0x000fe200000006ff */
[----:B------:R-:W-:Y:S01]  /*1a70*/  @UP1 UMOV UR10, UR16 ;  /* 0x00000010000a1c82 */ /* 0x000fe20008000000 */
[----:B------:R-:W-:Y:S01]  /*1a80*/  @UP1 UMOV UR11, UR17 ;  /* 0x00000011000b1c82 */ /* 0x000fe20008000000 */
[----:B------:R-:W-:Y:S06]  /*1a90*/  BAR.SYNC.DEFER_BLOCKING 0x0 ;  /* 0x0000000000007b1d */ /* 0x000fec0000010000 */
[----:B------:R1:W-:Y:S02]  /*1aa0*/  @UP2 UTMALDG.2D [UR20], [UR8] ;  /* 0x00000014080025b4 */ /* 0x0003e40008008000 */
[----:B------:R-:W-:Y:S06]  /*1ab0*/  BAR.SYNC.DEFER_BLOCKING 0x0 ;  /* 0x0000000000007b1d */ /* 0x000fec0000010000 */
[----:B------:R1:W-:Y:S02]  /*1ac0*/  @UP3 UTMALDG.2D [UR24], [UR10] ;  /* 0x000000180a0035b4 */ /* 0x0003e40008008000 */
[----:B------:R-:W-:Y:S06]  /*1ad0*/  BAR.SYNC.DEFER_BLOCKING 0x0 ;  /* 0x0000000000007b1d */ /* 0x000fec0000010000 */
[----:B------:R-:W3:Y:S02]  /*1ae0*/  SYNCS.PHASECHK.TRANS64.TRYWAIT P0, [UR7+0x40000], R2 ;  /* 0x04000002ff0075a7 */ /* 0x000ee40008000147 */
[----:B-1-3--:R-:W-:Y:S05]  /*1af0*/  @!P0 BRA `(.L_x_48) ;  /* 0x0000000800048947 */ /* 0x00afea0003800000 */
.L_x_50:
[----:B------:R-:W-:Y:S01]  /*1b00*/  USHF.L.U32 UR7, UR13, 0x7, URZ ;  /* 0x000000070d077899 */ /* 0x000fe2000800063f */
[----:B------:R-:W-:Y:S02]  /*1b10*/  WARPGROUP.DEPBAR.LE gsb0, 0x0 ;  /* 0x00008000000079c5 */ /* 0x000fe40000010000 */
[----:B------:R-:W-:Y:S01]  /*1b20*/  UIADD3 UR8, UR28, 0x20000, URZ ;  /* 0x000200001c087890 */ /* 0x000fe2000fffe03f */
[----:B------:R-:W-:Y:S01]  /*1b30*/  WARPGROUP.ARRIVE ;  /* 0x00000000000079c5 */ /* 0x000fe20000000000 */
[----:B------:R-:W-:Y:S01]  /*1b40*/  ULOP3.LUT UR7, UR7, 0x200, URZ, 0xc0, !UPT ;  /* 0x0000020007077892 */ /* 0x000fe2000f8ec03f */
[----:B------:R-:W1:Y:S01]  /*1b50*/  LDC R2, c[0x0][0x230] ;  /* 0x00008c00ff027b82 */ /* 0x000e620000000800 */
[----:B------:R-:W-:Y:S02]  /*1b60*/  USHF.R.U32.HI UR10, URZ, 0x4, UR8 ;  /* 0x000000043f0a7899 */ /* 0x000fe40008011608 */
[----:B------:R-:W-:Y:S02]  /*1b70*/  ULEA.HI UR7, UR28, UR7, URZ, 0x1c ;  /* 0x000000071c077291 */ /* 0x000fe4000f8fe03f */
[----:B------:R-:W-:-:S02]  /*1b80*/  USGXT.U32 UR10, UR10, 0xe ;  /* 0x0000000e0a0a789a */ /* 0x000fc40008000000 */
[----:B------:R-:W-:Y:S01]  /*1b90*/  ULOP3.LUT UR8, UR7, 0x3fff, URZ, 0xc0, !UPT ;  /* 0x00003fff07087892 */ /* 0x000fe2000f8ec03f */
[----:B------:R-:W-:Y:S01]  /*1ba0*/  UMOV UR9, 0x40000040 ;  /* 0x4000004000097882 */ /* 0x000fe20000000000 */
[----:B------:R-:W-:Y:S01]  /*1bb0*/  UMOV UR11, 0x40000040 ;  /* 0x40000040000b7882 */ /* 0x000fe20000000000 */
[----:B------:R-:W-:Y:S01]  /*1bc0*/  UMOV UR7, URZ ;  /* 0x0000003f00077c82 */ /* 0x000fe20008000000 */
[----:B------:R-:W-:Y:S02]  /*1bd0*/  UIADD3 UR6, UR6, 0x80, URZ ;  /* 0x0000008006067890 */ /* 0x000fe4000fffe03f */
[----:B------:R-:W-:-:S03]  /*1be0*/  UIADD3 UR5, UR5, 0x1, URZ ;  /* 0x0000000105057890 */ /* 0x000fc6000fffe03f */
[----:B------:R-:W-:Y:S01]  /*1bf0*/  HGMMA.64x128x16.F32.BF16 R24, gdesc[UR8], R24 ;  /* 0x01e00000081879f0 */ /* 0x000fe20008701818 */
[----:B------:R-:W-:Y:S02]  /*1c00*/  UIADD3 UR11, UP0, UR8, 0x2, URZ ;  /* 0x00000002080b7890 */ /* 0x000fe4000ff1e03f */
[----:B------:R-:W-:Y:S01]  /*1c10*/  UIADD3 UR10, UP1, UR10, 0x2, URZ ;  /* 0x000000020a0a7890 */ /* 0x000fe2000ff3e03f */
[----:B------:R-:W-:Y:S01]  /*1c20*/  UMOV UR8, URZ ;  /* 0x0000003f00087c82 */ /* 0x000fe20008000000 */
[----:B------:R-:W-:Y:S02]  /*1c30*/  UIADD3.X UR9, UR7, 0x40000040, URZ, UP0, !UPT ;  /* 0x4000004007097890 */ /* 0x000fe400087fe43f */
[----:B------:R-:W-:Y:S01]  /*1c40*/  UIADD3.X UR7, UR8, 0x40000040, URZ, UP1, !UPT ;  /* 0x4000004008077890 */ /* 0x000fe20008ffe43f */
[----:B-1----:R-:W-:Y:S01]  /*1c50*/  ISETP.LE.AND P0, PT, R2, UR6, PT ;  /* 0x0000000602007c0c */ /* 0x002fe2000bf03270 */
[----:B------:R-:W-:Y:S01]  /*1c60*/  UISETP.NE.U32.AND UP0, UPT, UR5, 0x4, UPT ;  /* 0x000000040500788c */ /* 0x000fe2000bf05070 */
[----:B------:R-:W-:-:S02]  /*1c70*/  UMOV UR8, UR11 ;  /* 0x0000000b00087c82 */ /* 0x000fc40008000000 */
[----:B------:R-:W-:Y:S02]  /*1c80*/  UIADD3.64 UR28, UR8, 0x2, URZ ;  /* 0x00000002081c7897 */ /* 0x000fe4000fffe03f */
[----:B------:R-:W-:Y:S01]  /*1c90*/  UMOV UR11, UR7 ;  /* 0x00000007000b7c82 */ /* 0x000fe20008000000 */
[----:B------:R-:W-:Y:S02]  /*1ca0*/  USEL UR7, URZ, 0x1, UP0 ;  /* 0x000000013f077887 */ /* 0x000fe40008000000 */
[----:B------:R-:W-:Y:S02]  /*1cb0*/  UIADD3.64 UR30, UR10, 0x2, URZ ;  /* 0x000000020a1e7897 */ /* 0x000fe4000fffe03f */
[----:B------:R-:W-:Y:S02]  /*1cc0*/  USEL UR5, UR5, URZ, UP0 ;  /* 0x0000003f05057287 */ /* 0x000fe40008000000 */
[----:B------:R-:W-:Y:S01]  /*1cd0*/  ULOP3.LUT UR4, UR4, UR7, URZ, 0x3c, !UPT ;  /* 0x0000000704047292 */ /* 0x000fe2000f8e3c3f */
[----:B------:R-:W-:-:S12]  /*1ce0*/  HGMMA.64x128x16.F32.BF16 R24, gdesc[UR8], R24 ;  /* 0x01e00000081879f0 */ /* 0x000fd80008701818 */
[----:B------:R-:W-:Y:S01]  /*1cf0*/  HGMMA.64x128x16.F32.BF16 R24, gdesc[UR28], R24 ;  /* 0x01e000001c1879f0 */ /* 0x000fe20008701818 */
[----:B------:R-:W-:Y:S02]  /*1d00*/  UIADD3.64 UR28, UR8, 0x4, URZ ;  /* 0x00000004081c7897 */ /* 0x000fe4000fffe03f */
[----:B------:R-:W-:-:S09]  /*1d10*/  UIADD3.64 UR30, UR10, 0x4, URZ ;  /* 0x000000040a1e7897 */ /* 0x000fd2000fffe03f */
        /* <DEDUP_REMOVED lines=8> */
[----:B------:R-:W-:Y:S02]  /*1da0*/  UIADD3.64 UR30, UR10, 0x402, URZ ;  /* 0x000004020a1e7897 */ /* 0x000fe4000fffe03f */
[----:B------:R-:W-:Y:S02]  /*1db0*/  UIADD3.64 UR8, UR8, 0x404, URZ ;  /* 0x0000040408087897 */ /* 0x000fe4000fffe03f */
[----:B------:R-:W-:-:S05]  /*1dc0*/  UIADD3.64 UR10, UR10, 0x404, URZ ;  /* 0x000004040a0a7897 */ /* 0x000fca000fffe03f */
[----:B------:R-:W-:-:S12]  /*1dd0*/  HGMMA.64x128x16.F32.BF16 R24, gdesc[UR28], R24 ;  /* 0x01e000001c1879f0 */ /* 0x000fd80008701818 */
[----:B------:R-:W-:Y:S01]  /*1de0*/  HGMMA.64x128x16.F32.BF16 R24, gdesc[UR8], R24, gsb0 ;  /* 0x01e00000081879f0 */ /* 0x000fe20008001818 */
[----:B------:R-:W-:Y:S05]  /*1df0*/  @!P0 BRA `(.L_x_49) ;  /* 0xfffffff800b48947 */ /* 0x000fea000383ffff */
.L_x_47:
[----:B------:R-:W-:Y:S02]  /*1e00*/  WARPGROUP.DEPBAR.LE gsb0, 0x0 ;  /* 0x00008000000079c5 */ /* 0x000fe40000010000 */
[----:B----4-:R-:W-:Y:S01]  /*1e10*/  BAR.SYNC.DEFER_BLOCKING 0x0 ;  /* 0x0000000000007b1d */ /* 0x010fe20000010000 */
[C---:B-1----:R-:W-:Y:S01]  /*1e20*/  IMAD.SHL.U32 R2, R0.reuse, 0x80, RZ ;  /* 0x0000008000027824 */ /* 0x042fe200078e00ff */
[----:B------:R-:W-:Y:S01]  /*1e30*/  F2FP.BF16.F32.PACK_AB R24, R25, R24 ;  /* 0x000000181918723e */ /* 0x000fe200000010ff */
[----:B------:R-:W-:Y:S01]  /*1e40*/  IMAD.SHL.U32 R3, R0, 0x10, RZ ;  /* 0x0000001000037824 */ /* 0x000fe200078e00ff */
[----:B------:R-:W-:Y:S02]  /*1e50*/  F2FP.BF16.F32.PACK_AB R25, R27, R26 ;  /* 0x0000001a1b19723e */ /* 0x000fe400000010ff */
[----:B------:R-:W-:Y:S02]  /*1e60*/  ELECT P0, URZ, PT ;  /* 0x00000000003f782f */ /* 0x000fe40003800000 */
[----:B------:R-:W-:Y:S01]  /*1e70*/  LOP3.LUT R2, R2, 0x780, RZ, 0xc0, !PT ;  /* 0x0000078002027812 */ /* 0x000fe200078ec0ff */
[----:B---3--:R-:W-:Y:S01]  /*1e80*/  ULOP3.LUT UR8, UR13, 0x1, URZ, 0xc0, !UPT ;  /* 0x000000010d087892 */ /* 0x008fe2000f8ec03f */
[----:B------:R-:W-:Y:S01]  /*1e90*/  F2FP.BF16.F32.PACK_AB R56, R57, R56 ;  /* 0x000000383938723e */ /* 0x000fe200000010ff */
[----:B------:R-:W-:Y:S01]  /*1ea0*/  UMOV UR10, UR23 ;  /* 0x00000017000a7c82 */ /* 0x000fe20008000000 */
[----:B------:R-:W-:Y:S01]  /*1eb0*/  LOP3.LUT R3, R2, 0x70, R3, 0xf8, !PT ;  /* 0x0000007002037812 */ /* 0x000fe200078ef803 */
[----:B------:R-:W-:Y:S01]  /*1ec0*/  ULEA UR9, UR8, UR27, 0x6 ;  /* 0x0000001b08097291 */ /* 0x000fe2000f8e303f */
[----:B------:R-:W-:Y:S01]  /*1ed0*/  F2FP.BF16.F32.PACK_AB R26, R29, R28 ;  /* 0x0000001c1d1a723e */ /* 0x000fe200000010ff */
[----:B------:R-:W-:Y:S01]  /*1ee0*/  ULEA UR8, UR8, UR12, 0xe ;  /* 0x0000000c08087291 */ /* 0x000fe2000f8e703f */
[----:B------:R-:W-:Y:S01]  /*1ef0*/  LOP3.LUT R3, R3, 0x10, R0, 0x78, !PT ;  /* 0x0000001003037812 */ /* 0x000fe200078e7800 */
[----:B------:R-:W-:Y:S01]  /*1f00*/  IMAD.SHL.U32 R0, R0, 0x40, RZ ;  /* 0x0000004000007824 */ /* 0x000fe200078e00ff */
[----:B------:R-:W-:-:S02]  /*1f10*/  F2FP.BF16.F32.PACK_AB R27, R31, R30 ;  /* 0x0000001e1f1b723e */ /* 0x000fc400000010ff */
[----:B------:R-:W-:Y:S02]  /*1f20*/  F2FP.BF16.F32.PACK_AB R32, R33, R32 ;  /* 0x000000202120723e */ /* 0x000fe400000010ff */
[----:B------:R-:W-:Y:S02]  /*1f30*/  LOP3.LUT R0, R3, 0x3800, R0, 0xf8, !PT ;  /* 0x0000380003007812 */ /* 0x000fe400078ef800 */
[----:B------:R-:W-:Y:S01]  /*1f40*/  F2FP.BF16.F32.PACK_AB R57, R59, R58 ;  /* 0x0000003a3b39723e */ /* 0x000fe200000010ff */
[----:B------:R-:W1:Y:S02]  /*1f50*/  @!P2 SYNCS.CCTL.IV [UR12+0x40000] ;  /* 0x04000000ff00a9b1 */ /* 0x000e64000800000c */
[----:B-1----:R-:W-:Y:S01]  /*1f60*/  BAR.SYNC.DEFER_BLOCKING 0x0 ;  /* 0x0000000000007b1d */ /* 0x002fe20000010000 */
[C---:B------:R-:W-:Y:S01]  /*1f70*/  LOP3.LUT R3, R0.reuse, 0x20, RZ, 0x3c, !PT ;  /* 0x0000002000037812 */ /* 0x040fe200078e3cff */
[C---:B------:R-:W-:Y:S01]  /*1f80*/  VIADD R2, R0.reuse, UR12 ;  /* 0x0000000c00027c36 */ /* 0x040fe20008000000 */
[----:B------:R-:W-:-:S02]  /*1f90*/  LOP3.LUT R4, R0, 0x40, RZ, 0x3c, !PT ;  /* 0x0000004000047812 */ /* 0x000fc400078e3cff */
[----:B------:R-:W-:Y:S01]  /*1fa0*/  F2FP.BF16.F32.PACK_AB R33, R35, R34 ;  /* 0x000000222321723e */ /* 0x000fe200000010ff */
[----:B------:R-:W-:Y:S01]  /*1fb0*/  VIADD R3, R3, UR12 ;  /* 0x0000000c03037c36 */ /* 0x000fe20008000000 */
[----:B------:R-:W-:Y:S01]  /*1fc0*/  F2FP.BF16.F32.PACK_AB R58, R61, R60 ;  /* 0x0000003c3d3a723e */ /* 0x000fe200000010ff */
[----:B------:R-:W-:Y:S01]  /*1fd0*/  VIADD R4, R4, UR12 ;  /* 0x0000000c04047c36 */ /* 0x000fe20008000000 */
[----:B------:R-:W-:Y:S02]  /*1fe0*/  F2FP.BF16.F32.PACK_AB R59, R63, R62 ;  /* 0x0000003e3f3b723e */ /* 0x000fe400000010ff */
[----:B------:R-:W-:Y:S02]  /*1ff0*/  F2FP.BF16.F32.PACK_AB R64, R65, R64 ;  /* 0x000000404140723e */ /* 0x000fe400000010ff */
[----:B------:R-:W-:Y:S02]  /*2000*/  LOP3.LUT R0, R0, 0x60, RZ, 0x3c, !PT ;  /* 0x0000006000007812 */ /* 0x000fe400078e3cff */
[----:B------:R-:W-:-:S02]  /*2010*/  F2FP.BF16.F32.PACK_AB R34, R37, R36 ;  /* 0x000000242522723e */ /* 0x000fc400000010ff */
[----:B------:R-:W-:Y:S01]  /*2020*/  F2FP.BF16.F32.PACK_AB R35, R39, R38 ;  /* 0x000000262723723e */ /* 0x000fe200000010ff */
[----:B------:R-:W-:Y:S01]  /*2030*/  VIADD R0, R0, UR12 ;  /* 0x0000000c00007c36 */ /* 0x000fe20008000000 */
[----:B------:R-:W-:Y:S02]  /*2040*/  F2FP.BF16.F32.PACK_AB R40, R41, R40 ;  /* 0x000000282928723e */ /* 0x000fe400000010ff */
[----:B------:R-:W-:Y:S02]  /*2050*/  F2FP.BF16.F32.PACK_AB R65, R67, R66 ;  /* 0x000000424341723e */ /* 0x000fe400000010ff */
[----:B------:R-:W-:Y:S01]  /*2060*/  F2FP.BF16.F32.PACK_AB R41, R43, R42 ;  /* 0x0000002a2b29723e */ /* 0x000fe200000010ff */
[----:B------:R-:W1:Y:S02]  /*2070*/  @!P2 SYNCS.CCTL.IV [UR12+0x40008] ;  /* 0x04000800ff00a9b1 */ /* 0x000e64000800000c */
[----:B-1----:R-:W-:Y:S01]  /*2080*/  BAR.SYNC.DEFER_BLOCKING 0x0 ;  /* 0x0000000000007b1d */ /* 0x002fe20000010000 */
[----:B------:R-:W-:-:S02]  /*2090*/  F2FP.BF16.F32.PACK_AB R66, R69, R68 ;  /* 0x000000444542723e */ /* 0x000fc400000010ff */
[----:B------:R-:W-:Y:S02]  /*20a0*/  F2FP.BF16.F32.PACK_AB R67, R71, R70 ;  /* 0x000000464743723e */ /* 0x000fe400000010ff */
[----:B------:R-:W-:Y:S02]  /*20b0*/  F2FP.BF16.F32.PACK_AB R72, R73, R72 ;  /* 0x000000484948723e */ /* 0x000fe400000010ff */
[----:B------:R-:W-:Y:S02]  /*20c0*/  F2FP.BF16.F32.PACK_AB R42, R45, R44 ;  /* 0x0000002c2d2a723e */ /* 0x000fe400000010ff */
[----:B------:R-:W-:Y:S02]  /*20d0*/  F2FP.BF16.F32.PACK_AB R43, R47, R46 ;  /* 0x0000002e2f2b723e */ /* 0x000fe400000010ff */
[----:B------:R-:W-:Y:S02]  /*20e0*/  F2FP.BF16.F32.PACK_AB R48, R49, R48 ;  /* 0x000000303130723e */ /* 0x000fe400000010ff */
[----:B------:R-:W-:-:S02]  /*20f0*/  F2FP.BF16.F32.PACK_AB R73, R75, R74 ;  /* 0x0000004a4b49723e */ /* 0x000fc400000010ff */
[----:B------:R-:W-:Y:S02]  /*2100*/  F2FP.BF16.F32.PACK_AB R49, R51, R50 ;  /* 0x000000323331723e */ /* 0x000fe400000010ff */
[----:B------:R-:W-:Y:S02]  /*2110*/  F2FP.BF16.F32.PACK_AB R74, R77, R76 ;  /* 0x0000004c4d4a723e */ /* 0x000fe400000010ff */
        /* <DEDUP_REMOVED lines=9> */
[----:B------:R-:W-:-:S13]  /*21b0*/  ISETP.LT.U32.AND P0, PT, R6, 0x40, P0 ;  /* 0x000000400600780c */ /* 0x000fda0000701070 */
[----:B------:R-:W-:Y:S01]  /*21c0*/  VOTEU.ANY UP0, P0 ;  /* 0x00000000003f7886 */ /* 0x000fe20000000100 */
[----:B------:R-:W-:Y:S01]  /*21d0*/  VOTEU.ANY UP1, P0 ;  /* 0x00000000003f7886 */ /* 0x000fe20000020100 */
[----:B------:R-:W1:Y:S02]  /*21e0*/  @!P2 SYNCS.CCTL.IV [UR12+0x40018] ;  /* 0x04001800ff00a9b1 */ /* 0x000e64000800000c */
[----:B-1----:R-:W-:Y:S01]  /*21f0*/  STSM.16.M88.4 [R2], R24 ;  /* 0x0000001802007844 */ /* 0x002fe20000000200 */
[----:B------:R-:W-:Y:S01]  /*2200*/  @UP0 UMOV UR6, UR18 ;  /* 0x0000001200060c82 */ /* 0x000fe20008000000 */
[----:B------:R-:W-:Y:S02]  /*2210*/  @UP0 UMOV UR7, UR19 ;  /* 0x0000001300070c82 */ /* 0x000fe40008000000 */
[----:B------:R-:W-:Y:S04]  /*2220*/  STSM.16.M88.4 [R2+0x4000], R56 ;  /* 0x0040003802007844 */ /* 0x000fe80000000200 */
[----:B------:R-:W-:Y:S04]  /*2230*/  STSM.16.M88.4 [R3], R32 ;  /* 0x0000002003007844 */ /* 0x000fe80000000200 */
[----:B------:R-:W-:Y:S04]  /*2240*/  STSM.16.M88.4 [R3+0x4000], R64 ;  /* 0x0040004003007844 */ /* 0x000fe80000000200 */
[----:B------:R-:W-:Y:S04]  /*2250*/  STSM.16.M88.4 [R4], R40 ;  /* 0x0000002804007844 */ /* 0x000fe80000000200 */
[----:B------:R-:W-:Y:S04]  /*2260*/  STSM.16.M88.4 [R4+0x4000], R72 ;  /* 0x0040004804007844 */ /* 0x000fe80000000200 */
[----:B------:R-:W-:Y:S04]  /*2270*/  STSM.16.M88.4 [R0], R48 ;  /* 0x0000003000007844 */ /* 0x000fe80000000200 */
[----:B------:R-:W-:Y:S01]  /*2280*/  STSM.16.M88.4 [R0+0x4000], R80 ;  /* 0x0040005000007844 */ /* 0x000fe20000000200 */
[----:B------:R1:W-:Y:S06]  /*2290*/  MEMBAR.ALL.CTA ;  /* 0x0000000000007992 */ /* 0x0003ec0000008000 */
[----:B-1----:R-:W1:Y:S02]  /*22a0*/  FENCE.VIEW.ASYNC.S ;  /* 0x00000000000073c6 */ /* 0x002e640000000000 */
[----:B-1----:R-:W-:Y:S06]  /*22b0*/  BAR.SYNC.DEFER_BLOCKING 0x0 ;  /* 0x0000000000007b1d */ /* 0x002fec0000010000 */
[----:B------:R1:W-:Y:S01]  /*22c0*/  @UP1 UTMASTG.2D [UR8], [UR6] ;  /* 0x00000008060013b5 */ /* 0x0003e20008008000 */
[----:B------:R0:W-:Y:S01]  /*22d0*/  UTMACMDFLUSH ;  /* 0x00000000000079b7 */ /* 0x0001e20000000000 */
[----:B------:R-:W-:-:S04]  /*22e0*/  DEPBAR.LE SB0, 0x0 ;  /* 0x000080000000791a */ /* 0x000fc80000000000 */
[----:B------:R-:W-:Y:S06]  /*22f0*/  BAR.SYNC.DEFER_BLOCKING 0x0 ;  /* 0x0000000000007b1d */ /* 0x000fec0000010000 */
[----:B-1----:R-:W-:Y:S05]  /*2300*/  EXIT ;  /* 0x000000000000794d */ /* 0x002fea0003800000 */
.L_x_48:
[----:B------:R-:W1:Y:S02]  /*2310*/  SYNCS.PHASECHK.TRANS64.TRYWAIT P0, [UR7+0x40000], R2 ;  /* 0x04000002ff0075a7 */ /* 0x000e640008000147 */
[----:B-1----:R-:W-:Y:S05]  /*2320*/  @!P0 BRA `(.L_x_48) ;  /* 0xfffffffc00f88947 */ /* 0x002fea000383ffff */
[----:B------:R-:W-:Y:S05]  /*2330*/  BRA `(.L_x_50) ;  /* 0xfffffff400f07947 */ /* 0x000fea000383ffff */
.L_x_51:
[----:B------:R-:W-:-:S00]  /*2340*/  BRA `(.L_x_51) ;  /* 0xfffffffc00fc7947 */ /* 0x000fc0000383ffff */
[----:B------:R-:W-:-:S00]  /*2350*/  NOP ;  /* 0x0000000000007918 */ /* 0x000fc00000000000 */
        /* <DEDUP_REMOVED lines=10> */
.L_x_52:


//--------------------- .nv.shared.gluon_wgmma    --------------------------
	.section	.nv.shared.gluon_wgmma,"aw",@nobits
	.sectionflags	@""
	.align	16
	.zero		1024


//--------------------- .nv.shared.reserved.0     --------------------------
	.section	.nv.shared.reserved.0,"aw",@nobits
	.weak		__nv_reservedSMEM_offset_0_alias
	.size		__nv_reservedSMEM_offset_0_alias, 0, 0
	.other		__nv_reservedSMEM_offset_0_alias,@"STO_CUDA_RESERVED_SHARED STV_DEFAULT"
__nv_reservedSMEM_offset_0_alias:
	.zero		0


//--------------------- .nv.constant0.gluon_wgmma --------------------------
	.section	.nv.constant0.gluon_wgmma,"a",@progbits
	.sectionflags	@""
	.align	4
.nv.constant0.gluon_wgmma:
	.zero		608


//--------------------- SYMBOLS --------------------------

	.type		.nv.reservedSmem.offset0,@object
	.size		.nv.reservedSmem.offset0,0x4
